	.target	sm_90a

	.elftype	@"ET_EXEC"


//--------------------- .note.nv.tkinfo           --------------------------
	.section	.note.nv.tkinfo,"",@"SHT_NOTE"
	.sectionflags	@"SHF_NOTE_NV_TKINFO"
	.tkinfo
        /*0018*/ 	.word	0x00000002
        /*0030*/ 	.string	""
        /*0030*/ 	.string	"ptxas"
        /*0030*/ 	.string	"Cuda compilation tools, release 13.0, V13.0.88"
        /*0030*/ 	.string	"Build cuda_13.0.r13.0/compiler.36424714_0"
        /*0030*/ 	.string	"-arch sm_90a -m 64 "



//--------------------- .note.nv.cuinfo           --------------------------
	.section	.note.nv.cuinfo,"",@"SHT_NOTE"
	.sectionflags	@"SHF_NOTE_NV_CUINFO"
        /*0018*/ 	.short	0x0002
        /*001a*/ 	.short	0x005a
        /*001c*/ 	.short	0x0082
	.zero		2


//--------------------- .nv.info                  --------------------------
	.section	.nv.info,"",@"SHT_CUDA_INFO"
	.align	4


	//----- nvinfo : EIATTR_REGCOUNT
	.align		4
        /*0000*/ 	.byte	0x04, 0x2f
        /*0002*/ 	.short	(.L_12 - .L_11)
	.align		4
.L_11:
        /*0004*/ 	.word	index@(_ZN7cutlass13device_kernelINS_4gemm6kernel13GemmUniversalIN4cute5tupleIJiiiiEEENS1_10collective13CollectiveMmaINS1_37MainloopSm90TmaGmmaWarpSpecializedFP8ILi15ENS5_IJNS4_1CILi2EEENSA_ILi1EEESC_EEENS1_35KernelTmaWarpSpecializedCooperativeEEENS5_IJNSA_ILi192EEENSA_ILi48EEENSA_ILi64EEEEEENS_12float_e4m3_tENS5_IJlSC_lEEESK_SL_NS4_8TiledMMAINS4_8MMA_AtomIJNS4_4SM904GMMA30MMA_64x16x32_F32E4M3E4M3_SS_TNILNSP_7ScaleInE1ELSR_1EEEEEENS4_6LayoutISD_NS5_IJSC_NSA_ILi0EEESV_EEEEENS5_IJNS4_10UnderscoreESY_SY_EEEEENS4_13SM90_TMA_LOADENS4_14ComposedLayoutINS4_7SwizzleILi2ELi4ELi3EEENS4_18smem_ptr_flag_bitsILi8EEENSU_INS5_IJNSA_ILi8EEESI_EEENS5_IJSI_SC_EEEEEEEvNS4_8identityENS4_23SM90_TMA_LOAD_MULTICASTES1B_vS1C_EENS_8epilogue10collective6detail29Sm90TmaWarpSpecializedAdapterINS1G_15DefaultEpilogueISK_SL_SL_NS1F_6thread17LinearCombinationISK_Li1EffLNS1K_9ScaleType4KindE0ELNS_15FloatRoundStyleE2ESK_EENS1_15EpilogueDefaultEEEEEvvEEEEvNT_6ParamsE)
        /*0008*/ 	.word	0x000000a8


	//----- nvinfo : EIATTR_FRAME_SIZE
	.align		4
.L_12:
        /*000c*/ 	.byte	0x04, 0x11
        /*000e*/ 	.short	(.L_14 - .L_13)
	.align		4
.L_13:
        /*0010*/ 	.word	index@(_ZN7cutlass13device_kernelINS_4gemm6kernel13GemmUniversalIN4cute5tupleIJiiiiEEENS1_10collective13CollectiveMmaINS1_37MainloopSm90TmaGmmaWarpSpecializedFP8ILi15ENS5_IJNS4_1CILi2EEENSA_ILi1EEESC_EEENS1_35KernelTmaWarpSpecializedCooperativeEEENS5_IJNSA_ILi192EEENSA_ILi48EEENSA_ILi64EEEEEENS_12float_e4m3_tENS5_IJlSC_lEEESK_SL_NS4_8TiledMMAINS4_8MMA_AtomIJNS4_4SM904GMMA30MMA_64x16x32_F32E4M3E4M3_SS_TNILNSP_7ScaleInE1ELSR_1EEEEEENS4_6LayoutISD_NS5_IJSC_NSA_ILi0EEESV_EEEEENS5_IJNS4_10UnderscoreESY_SY_EEEEENS4_13SM90_TMA_LOADENS4_14ComposedLayoutINS4_7SwizzleILi2ELi4ELi3EEENS4_18smem_ptr_flag_bitsILi8EEENSU_INS5_IJNSA_ILi8EEESI_EEENS5_IJSI_SC_EEEEEEEvNS4_8identityENS4_23SM90_TMA_LOAD_MULTICASTES1B_vS1C_EENS_8epilogue10collective6detail29Sm90TmaWarpSpecializedAdapterINS1G_15DefaultEpilogueISK_SL_SL_NS1F_6thread17LinearCombinationISK_Li1EffLNS1K_9ScaleType4KindE0ELNS_15FloatRoundStyleE2ESK_EENS1_15EpilogueDefaultEEEEEvvEEEEvNT_6ParamsE)
        /*0014*/ 	.word	0x00000000


	//----- nvinfo : EIATTR_MIN_STACK_SIZE
	.align		4
.L_14:
        /*0018*/ 	.byte	0x04, 0x12
        /*001a*/ 	.short	(.L_16 - .L_15)
	.align		4
.L_15:
        /*001c*/ 	.word	index@(_ZN7cutlass13device_kernelINS_4gemm6kernel13GemmUniversalIN4cute5tupleIJiiiiEEENS1_10collective13CollectiveMmaINS1_37MainloopSm90TmaGmmaWarpSpecializedFP8ILi15ENS5_IJNS4_1CILi2EEENSA_ILi1EEESC_EEENS1_35KernelTmaWarpSpecializedCooperativeEEENS5_IJNSA_ILi192EEENSA_ILi48EEENSA_ILi64EEEEEENS_12float_e4m3_tENS5_IJlSC_lEEESK_SL_NS4_8TiledMMAINS4_8MMA_AtomIJNS4_4SM904GMMA30MMA_64x16x32_F32E4M3E4M3_SS_TNILNSP_7ScaleInE1ELSR_1EEEEEENS4_6LayoutISD_NS5_IJSC_NSA_ILi0EEESV_EEEEENS5_IJNS4_10UnderscoreESY_SY_EEEEENS4_13SM90_TMA_LOADENS4_14ComposedLayoutINS4_7SwizzleILi2ELi4ELi3EEENS4_18smem_ptr_flag_bitsILi8EEENSU_INS5_IJNSA_ILi8EEESI_EEENS5_IJSI_SC_EEEEEEEvNS4_8identityENS4_23SM90_TMA_LOAD_MULTICASTES1B_vS1C_EENS_8epilogue10collective6detail29Sm90TmaWarpSpecializedAdapterINS1G_15DefaultEpilogueISK_SL_SL_NS1F_6thread17LinearCombinationISK_Li1EffLNS1K_9ScaleType4KindE0ELNS_15FloatRoundStyleE2ESK_EENS1_15EpilogueDefaultEEEEEvvEEEEvNT_6ParamsE)
        /*0020*/ 	.word	0x00000000
.L_16:


//--------------------- .nv.compat                --------------------------
	.section	.nv.compat,"",@"SHT_CUDA_COMPAT_INFO"
	.align	4
        /*0000*/ 	.byte	0x02, 0x09, 0x01, 0x00, 0x02, 0x02, 0x04, 0x00, 0x02, 0x05, 0x05, 0x00, 0x03, 0x07, 0x01, 0x01
        /*0010*/ 	.byte	0x02, 0x03, 0x01, 0x00, 0x02, 0x06, 0x01, 0x00, 0x04, 0x0b, 0x08, 0x00, 0x00, 0x00, 0x00, 0x00
        /*0020*/ 	.byte	0x00, 0x00, 0x00, 0x00


//--------------------- .nv.info._ZN7cutlass13device_kernelINS_4gemm6kernel13GemmUniversalIN4cute5tupleIJiiiiEEENS1_10collective13CollectiveMmaINS1_37MainloopSm90TmaGmmaWarpSpecializedFP8ILi15ENS5_IJNS4_1CILi2EEENSA_ILi1EEESC_EEENS1_35KernelTmaWarpSpecializedCooperativeEEENS5_IJNSA_ILi192EEENSA_ILi48EEENSA_ILi64EEEEEENS_12float_e4m3_tENS5_IJlSC_lEEESK_SL_NS4_8TiledMMAINS4_8MMA_AtomIJNS4_4SM904GMMA30MMA_64x16x32_F32E4M3E4M3_SS_TNILNSP_7ScaleInE1ELSR_1EEEEEENS4_6LayoutISD_NS5_IJSC_NSA_ILi0EEESV_EEEEENS5_IJNS4_10UnderscoreESY_SY_EEEEENS4_13SM90_TMA_LOADENS4_14ComposedLayoutINS4_7SwizzleILi2ELi4ELi3EEENS4_18smem_ptr_flag_bitsILi8EEENSU_INS5_IJNSA_ILi8EEESI_EEENS5_IJSI_SC_EEEEEEEvNS4_8identityENS4_23SM90_TMA_LOAD_MULTICASTES1B_vS1C_EENS_8epilogue10collective6detail29Sm90TmaWarpSpecializedAdapterINS1G_15DefaultEpilogueISK_SL_SL_NS1F_6thread17LinearCombinationISK_Li1EffLNS1K_9ScaleType4KindE0ELNS_15FloatRoundStyleE2ESK_EENS1_15EpilogueDefaultEEEEEvvEEEEvNT_6ParamsE --------------------------
	.section	.nv.info._ZN7cutlass13device_kernelINS_4gemm6kernel13GemmUniversalIN4cute5tupleIJiiiiEEENS1_10collective13CollectiveMmaINS1_37MainloopSm90TmaGmmaWarpSpecializedFP8ILi15ENS5_IJNS4_1CILi2EEENSA_ILi1EEESC_EEENS1_35KernelTmaWarpSpecializedCooperativeEEENS5_IJNSA_ILi192EEENSA_ILi48EEENSA_ILi64EEEEEENS_12float_e4m3_tENS5_IJlSC_lEEESK_SL_NS4_8TiledMMAINS4_8MMA_AtomIJNS4_4SM904GMMA30MMA_64x16x32_F32E4M3E4M3_SS_TNILNSP_7ScaleInE1ELSR_1EEEEEENS4_6LayoutISD_NS5_IJSC_NSA_ILi0EEESV_EEEEENS5_IJNS4_10UnderscoreESY_SY_EEEEENS4_13SM90_TMA_LOADENS4_14ComposedLayoutINS4_7SwizzleILi2ELi4ELi3EEENS4_18smem_ptr_flag_bitsILi8EEENSU_INS5_IJNSA_ILi8EEESI_EEENS5_IJSI_SC_EEEEEEEvNS4_8identityENS4_23SM90_TMA_LOAD_MULTICASTES1B_vS1C_EENS_8epilogue10collective6detail29Sm90TmaWarpSpecializedAdapterINS1G_15DefaultEpilogueISK_SL_SL_NS1F_6thread17LinearCombinationISK_Li1EffLNS1K_9ScaleType4KindE0ELNS_15FloatRoundStyleE2ESK_EENS1_15EpilogueDefaultEEEEEvvEEEEvNT_6ParamsE,"",@"SHT_CUDA_INFO"
	.sectionflags	@""
	.align	4


	//----- nvinfo : EIATTR_CUDA_API_VERSION
	.align		4
        /*0000*/ 	.byte	0x04, 0x37
        /*0002*/ 	.short	(.L_18 - .L_17)
.L_17:
        /*0004*/ 	.word	0x00000082


	//----- nvinfo : EIATTR_KPARAM_INFO
	.align		4
.L_18:
        /*0008*/ 	.byte	0x04, 0x17
        /*000a*/ 	.short	(.L_20 - .L_19)
.L_19:
        /*000c*/ 	.word	0x00000000
        /*0010*/ 	.short	0x0000
        /*0012*/ 	.short	0x0070
        /*0014*/ 	.byte	0x00, 0xf0, 0x01, 0x10


	//----- nvinfo : EIATTR_SPARSE_MMA_MASK
	.align		4
.L_20:
        /*0018*/ 	.byte	0x03, 0x50
        /*001a*/ 	.short	0x0000


	//----- nvinfo : EIATTR_MAXREG_COUNT
	.align		4
        /*001c*/ 	.byte	0x03, 0x1b
        /*001e*/ 	.short	0x00a8


	//----- nvinfo : EIATTR_NUM_BARRIERS
	.align		4
        /*0020*/ 	.byte	0x02, 0x4c
        /*0022*/ 	.byte	0x01
	.zero		1


	//----- nvinfo : EIATTR_MERCURY_ISA_VERSION
	.align		4
        /*0024*/ 	.byte	0x03, 0x5f
        /*0026*/ 	.short	0x0101


	//----- nvinfo : EIATTR_INT_WARP_WIDE_INSTR_OFFSETS
	.align		4
        /*0028*/ 	.byte	0x04, 0x31
        /*002a*/ 	.short	(.L_22 - .L_21)


	//   ....[0]....
.L_21:
        /*002c*/ 	.word	0x00000610


	//   ....[1]....
        /*0030*/ 	.word	0x00000640


	//   ....[2]....
        /*0034*/ 	.word	0x000007f0


	//----- nvinfo : EIATTR_COOP_GROUP_MASK_REGIDS
	.align		4
.L_22:
        /*0038*/ 	.byte	0x04, 0x29
        /*003a*/ 	.short	(.L_24 - .L_23)


	//   ....[0]....
.L_23:
        /*003c*/ 	.word	0xffffffff


	//   ....[1]....
        /*0040*/ 	.word	0xffffffff


	//   ....[2]....
        /*0044*/ 	.word	0xffffffff


	//   ....[3]....
        /*0048*/ 	.word	0xffffffff


	//   ....[4]....
        /*004c*/ 	.word	0xffffffff


	//   ....[5]....
        /*0050*/ 	.word	0xffffffff


	//----- nvinfo : EIATTR_COOP_GROUP_INSTR_OFFSETS
	.align		4
.L_24:
        /*0054*/ 	.byte	0x04, 0x28
        /*0056*/ 	.short	(.L_26 - .L_25)


	//   ....[0]....
.L_25:
        /*0058*/ 	.word	0x00000060


	//   ....[1]....
        /*005c*/ 	.word	0x00000070


	//   ....[2]....
        /*0060*/ 	.word	0x00000130


	//   ....[3]....
        /*0064*/ 	.word	0x00000460


	//   ....[4]....
        /*0068*/ 	.word	0x00000980


	//   ....[5]....
        /*006c*/ 	.word	0x00001400


	//----- nvinfo : EIATTR_REG_RECONFIG
	.align		4
.L_26:
        /*0070*/ 	.byte	0x01, 0x54
	.zero		2


	//----- nvinfo : EIATTR_MBARRIER_INSTR_OFFSETS
	.align		4
        /*0074*/ 	.byte	0x04, 0x39
        /*0076*/ 	.short	(.L_28 - .L_27)


	//   ....[0]....
.L_27:
        /*0078*/ 	.word	0x00000250
        /*007c*/ 	.word	0x000000ff
        /*0080*/ 	.word	0x00000000
        /*0084*/ 	.short	0x0100
        /*0086*/ 	.byte	0x08
	.zero		1


	//   ....[1]....
        /*0088*/ 	.word	0x00000260
        /*008c*/ 	.word	0x000000ff
        /*0090*/ 	.word	0x00000078
        /*0094*/ 	.short	0x0100
        /*0096*/ 	.byte	0x08
	.zero		1


	//   ....[2]....
        /*0098*/ 	.word	0x00000270
        /*009c*/ 	.word	0x000000ff
        /*00a0*/ 	.word	0x00000008
        /*00a4*/ 	.short	0x0100
        /*00a6*/ 	.byte	0x08
	.zero		1


	//   ....[3]....
        /*00a8*/ 	.word	0x00000280
        /*00ac*/ 	.word	0x000000ff
        /*00b0*/ 	.word	0x00000080
        /*00b4*/ 	.short	0x0100
        /*00b6*/ 	.byte	0x08
	.zero		1


	//   ....[4]....
        /*00b8*/ 	.word	0x00000290
        /*00bc*/ 	.word	0x000000ff
        /*00c0*/ 	.word	0x00000010
        /*00c4*/ 	.short	0x0100
        /*00c6*/ 	.byte	0x08
	.zero		1


	//   ....[5]....
        /*00c8*/ 	.word	0x000002a0
        /*00cc*/ 	.word	0x000000ff
        /*00d0*/ 	.word	0x00000088
        /*00d4*/ 	.short	0x0100
        /*00d6*/ 	.byte	0x08
	.zero		1


	//   ....[6]....
        /*00d8*/ 	.word	0x000002b0
        /*00dc*/ 	.word	0x000000ff
        /*00e0*/ 	.word	0x00000018
        /*00e4*/ 	.short	0x0100
        /*00e6*/ 	.byte	0x08
	.zero		1


	//   ....[7]....
        /*00e8*/ 	.word	0x000002c0
        /*00ec*/ 	.word	0x000000ff
        /*00f0*/ 	.word	0x00000090
        /*00f4*/ 	.short	0x0100
        /*00f6*/ 	.byte	0x08
	.zero		1


	//   ....[8]....
        /*00f8*/ 	.word	0x000002d0
        /*00fc*/ 	.word	0x000000ff
        /*0100*/ 	.word	0x00000020
        /*0104*/ 	.short	0x0100
        /*0106*/ 	.byte	0x08
	.zero		1


	//   ....[9]....
        /*0108*/ 	.word	0x000002e0
        /*010c*/ 	.word	0x000000ff
        /*0110*/ 	.word	0x00000098
        /*0114*/ 	.short	0x0100
        /*0116*/ 	.byte	0x08
	.zero		1


	//   ....[10]....
        /*0118*/ 	.word	0x000002f0
        /*011c*/ 	.word	0x000000ff
        /*0120*/ 	.word	0x00000028
        /*0124*/ 	.short	0x0100
        /*0126*/ 	.byte	0x08
	.zero		1


	//   ....[11]....
        /*0128*/ 	.word	0x00000300
        /*012c*/ 	.word	0x000000ff
        /*0130*/ 	.word	0x000000a0
        /*0134*/ 	.short	0x0100
        /*0136*/ 	.byte	0x08
	.zero		1


	//   ....[12]....
        /*0138*/ 	.word	0x00000310
        /*013c*/ 	.word	0x000000ff
        /*0140*/ 	.word	0x00000030
        /*0144*/ 	.short	0x0100
        /*0146*/ 	.byte	0x08
	.zero		1


	//   ....[13]....
        /*0148*/ 	.word	0x00000320
        /*014c*/ 	.word	0x000000ff
        /*0150*/ 	.word	0x000000a8
        /*0154*/ 	.short	0x0100
        /*0156*/ 	.byte	0x08
	.zero		1


	//   ....[14]....
        /*0158*/ 	.word	0x00000330
        /*015c*/ 	.word	0x000000ff
        /*0160*/ 	.word	0x00000038
        /*0164*/ 	.short	0x0100
        /*0166*/ 	.byte	0x08
	.zero		1


	//   ....[15]....
        /*0168*/ 	.word	0x00000340
        /*016c*/ 	.word	0x000000ff
        /*0170*/ 	.word	0x000000b0
        /*0174*/ 	.short	0x0100
        /*0176*/ 	.byte	0x08
	.zero		1


	//   ....[16]....
        /*0178*/ 	.word	0x00000350
        /*017c*/ 	.word	0x000000ff
        /*0180*/ 	.word	0x00000040
        /*0184*/ 	.short	0x0100
        /*0186*/ 	.byte	0x08
	.zero		1


	//   ....[17]....
        /*0188*/ 	.word	0x00000360
        /*018c*/ 	.word	0x000000ff
        /*0190*/ 	.word	0x000000b8
        /*0194*/ 	.short	0x0100
        /*0196*/ 	.byte	0x08
	.zero		1


	//   ....[18]....
        /*0198*/ 	.word	0x00000370
        /*019c*/ 	.word	0x000000ff
        /*01a0*/ 	.word	0x00000048
        /*01a4*/ 	.short	0x0100
        /*01a6*/ 	.byte	0x08
	.zero		1


	//   ....[19]....
        /*01a8*/ 	.word	0x00000380
        /*01ac*/ 	.word	0x000000ff
        /*01b0*/ 	.word	0x000000c0
        /*01b4*/ 	.short	0x0100
        /*01b6*/ 	.byte	0x08
	.zero		1


	//   ....[20]....
        /*01b8*/ 	.word	0x00000390
        /*01bc*/ 	.word	0x000000ff
        /*01c0*/ 	.word	0x00000050
        /*01c4*/ 	.short	0x0100
        /*01c6*/ 	.byte	0x08
	.zero		1


	//   ....[21]....
        /*01c8*/ 	.word	0x000003a0
        /*01cc*/ 	.word	0x000000ff
        /*01d0*/ 	.word	0x000000c8
        /*01d4*/ 	.short	0x0100
        /*01d6*/ 	.byte	0x08
	.zero		1


	//   ....[22]....
        /*01d8*/ 	.word	0x000003b0
        /*01dc*/ 	.word	0x000000ff
        /*01e0*/ 	.word	0x00000058
        /*01e4*/ 	.short	0x0100
        /*01e6*/ 	.byte	0x08
	.zero		1


	//   ....[23]....
        /*01e8*/ 	.word	0x000003c0
        /*01ec*/ 	.word	0x000000ff
        /*01f0*/ 	.word	0x000000d0
        /*01f4*/ 	.short	0x0100
        /*01f6*/ 	.byte	0x08
	.zero		1


	//   ....[24]....
        /*01f8*/ 	.word	0x000003d0
        /*01fc*/ 	.word	0x000000ff
        /*0200*/ 	.word	0x00000060
        /*0204*/ 	.short	0x0100
        /*0206*/ 	.byte	0x08
	.zero		1


	//   ....[25]....
        /*0208*/ 	.word	0x000003e0
        /*020c*/ 	.word	0x000000ff
        /*0210*/ 	.word	0x000000d8
        /*0214*/ 	.short	0x0100
        /*0216*/ 	.byte	0x08
	.zero		1


	//   ....[26]....
        /*0218*/ 	.word	0x000003f0
        /*021c*/ 	.word	0x000000ff
        /*0220*/ 	.word	0x00000068
        /*0224*/ 	.short	0x0100
        /*0226*/ 	.byte	0x08
	.zero		1


	//   ....[27]....
        /*0228*/ 	.word	0x00000400
        /*022c*/ 	.word	0x000000ff
        /*0230*/ 	.word	0x000000e0
        /*0234*/ 	.short	0x0100
        /*0236*/ 	.byte	0x08
	.zero		1


	//   ....[28]....
        /*0238*/ 	.word	0x00000410
        /*023c*/ 	.word	0x000000ff
        /*0240*/ 	.word	0x00000070
        /*0244*/ 	.short	0x0100
        /*0246*/ 	.byte	0x08
	.zero		1


	//   ....[29]....
        /*0248*/ 	.word	0x00000420
        /*024c*/ 	.word	0x000000ff
        /*0250*/ 	.word	0x000000e8
        /*0254*/ 	.short	0x0100
        /*0256*/ 	.byte	0x08
	.zero		1


	//   ....[30]....
        /*0258*/ 	.word	0x00000880
        /*025c*/ 	.word	0x000000ff
        /*0260*/ 	.word	0x00000100
        /*0264*/ 	.short	0x0100
        /*0266*/ 	.byte	0x06
	.zero		1


	//   ....[31]....
        /*0268*/ 	.word	0x00000910
        /*026c*/ 	.word	0x000000ff
        /*0270*/ 	.word	0x00000108
        /*0274*/ 	.short	0x0100
        /*0276*/ 	.byte	0x06
	.zero		1


	//   ....[32]....
        /*0278*/ 	.word	0x00001820
        /*027c*/ 	.word	0x000000ff
        /*0280*/ 	.word	0x00000000
        /*0284*/ 	.short	0x010a
        /*0286*/ 	.byte	0x06
	.zero		1


	//   ....[33]....
        /*0288*/ 	.word	0x00001860
        /*028c*/ 	.word	0x000000ff
        /*0290*/ 	.word	0x00000000
        /*0294*/ 	.short	0x010a
        /*0296*/ 	.byte	0x06
	.zero		1


	//   ....[34]....
        /*0298*/ 	.word	0x000022a0
        /*029c*/ 	.word	0x000000ff
        /*02a0*/ 	.word	0x00000000
        /*02a4*/ 	.short	0x010a
        /*02a6*/ 	.byte	0x0e
	.zero		1


	//   ....[35]....
        /*02a8*/ 	.word	0x000022e0
        /*02ac*/ 	.word	0x000000ff
        /*02b0*/ 	.word	0x00000000
        /*02b4*/ 	.short	0x010a
        /*02b6*/ 	.byte	0x0e
	.zero		1


	//   ....[36]....
        /*02b8*/ 	.word	0x00002ab0
        /*02bc*/ 	.word	0x0000000e
        /*02c0*/ 	.word	0x00000000
        /*02c4*/ 	.short	0x0101
        /*02c6*/ 	.byte	0x3f
	.zero		1


	//   ....[37]....
        /*02c8*/ 	.word	0x00003050
        /*02cc*/ 	.word	0x0000000a
        /*02d0*/ 	.word	0x00000000
        /*02d4*/ 	.short	0x0101
        /*02d6*/ 	.byte	0x3f
	.zero		1


	//   ....[38]....
        /*02d8*/ 	.word	0x000079c0
        /*02dc*/ 	.word	0x00000014
        /*02e0*/ 	.word	0x00000078
        /*02e4*/ 	.short	0x010a
        /*02e6*/ 	.byte	0x3f
	.zero		1


	//   ....[39]....
        /*02e8*/ 	.word	0x00007d40
        /*02ec*/ 	.word	0x00000008
        /*02f0*/ 	.word	0x00000108
        /*02f4*/ 	.short	0x0101
        /*02f6*/ 	.byte	0x3f
	.zero		1


	//   ....[40]....
        /*02f8*/ 	.word	0x00008460
        /*02fc*/ 	.word	0x00000006
        /*0300*/ 	.word	0x00000000
        /*0304*/ 	.short	0x010a
        /*0306*/ 	.byte	0x3f
	.zero		1


	//   ....[41]....
        /*0308*/ 	.word	0x000084e0
        /*030c*/ 	.word	0x00000007
        /*0310*/ 	.word	0x00000000
        /*0314*/ 	.short	0x010a
        /*0316*/ 	.byte	0x3f
	.zero		1


	//   ....[42]....
        /*0318*/ 	.word	0x00008570
        /*031c*/ 	.word	0x00000006
        /*0320*/ 	.word	0x00000000
        /*0324*/ 	.short	0x010a
        /*0326*/ 	.byte	0x3f
	.zero		1


	//   ....[43]....
        /*0328*/ 	.word	0x00008600
        /*032c*/ 	.word	0x00000009
        /*0330*/ 	.word	0x00000000
        /*0334*/ 	.short	0x010a
        /*0336*/ 	.byte	0x3f
	.zero		1


	//   ....[44]....
        /*0338*/ 	.word	0x00008690
        /*033c*/ 	.word	0x00000006
        /*0340*/ 	.word	0x00000000
        /*0344*/ 	.short	0x010a
        /*0346*/ 	.byte	0x3f
	.zero		1


	//   ....[45]....
        /*0348*/ 	.word	0x00008720
        /*034c*/ 	.word	0x00000009
        /*0350*/ 	.word	0x00000000
        /*0354*/ 	.short	0x010a
        /*0356*/ 	.byte	0x3f
	.zero		1


	//   ....[46]....
        /*0358*/ 	.word	0x000087b0
        /*035c*/ 	.word	0x00000006
        /*0360*/ 	.word	0x00000000
        /*0364*/ 	.short	0x010a
        /*0366*/ 	.byte	0x3f
	.zero		1


	//   ....[47]....
        /*0368*/ 	.word	0x00008840
        /*036c*/ 	.word	0x00000009
        /*0370*/ 	.word	0x00000000
        /*0374*/ 	.short	0x010a
        /*0376*/ 	.byte	0x3f
	.zero		1


	//   ....[48]....
        /*0378*/ 	.word	0x000088d0
        /*037c*/ 	.word	0x00000006
        /*0380*/ 	.word	0x00000000
        /*0384*/ 	.short	0x010a
        /*0386*/ 	.byte	0x3f
	.zero		1


	//   ....[49]....
        /*0388*/ 	.word	0x00008960
        /*038c*/ 	.word	0x00000009
        /*0390*/ 	.word	0x00000000
        /*0394*/ 	.short	0x010a
        /*0396*/ 	.byte	0x3f
	.zero		1


	//   ....[50]....
        /*0398*/ 	.word	0x000089f0
        /*039c*/ 	.word	0x00000006
        /*03a0*/ 	.word	0x00000000
        /*03a4*/ 	.short	0x010a
        /*03a6*/ 	.byte	0x3f
	.zero		1


	//   ....[51]....
        /*03a8*/ 	.word	0x00008a80
        /*03ac*/ 	.word	0x00000009
        /*03b0*/ 	.word	0x00000000
        /*03b4*/ 	.short	0x010a
        /*03b6*/ 	.byte	0x3f
	.zero		1


	//   ....[52]....
        /*03b8*/ 	.word	0x00008b10
        /*03bc*/ 	.word	0x0000000a
        /*03c0*/ 	.word	0x00000000
        /*03c4*/ 	.short	0x010a
        /*03c6*/ 	.byte	0x3f
	.zero		1


	//   ....[53]....
        /*03c8*/ 	.word	0x00008ba0
        /*03cc*/ 	.word	0x0000000b
        /*03d0*/ 	.word	0x00000000
        /*03d4*/ 	.short	0x010a
        /*03d6*/ 	.byte	0x3f
	.zero		1


	//   ....[54]....
        /*03d8*/ 	.word	0x00008c30
        /*03dc*/ 	.word	0x00000003
        /*03e0*/ 	.word	0x00000000
        /*03e4*/ 	.short	0x010a
        /*03e6*/ 	.byte	0x3f
	.zero		1


	//   ....[55]....
        /*03e8*/ 	.word	0x00008ca0
        /*03ec*/ 	.word	0x0000000d
        /*03f0*/ 	.word	0x00000000
        /*03f4*/ 	.short	0x010a
        /*03f6*/ 	.byte	0x3f
	.zero		1


	//   ....[56]....
        /*03f8*/ 	.word	0x00008d00
        /*03fc*/ 	.word	0x0000000f
        /*0400*/ 	.word	0x00000000
        /*0404*/ 	.short	0x010a
        /*0406*/ 	.byte	0x3f
	.zero		1


	//   ....[57]....
        /*0408*/ 	.word	0x00008dd0
        /*040c*/ 	.word	0x00000014
        /*0410*/ 	.word	0x00000078
        /*0414*/ 	.short	0x010a
        /*0416*/ 	.byte	0x3f
	.zero		1


	//   ....[58]....
        /*0418*/ 	.word	0x00008ea0
        /*041c*/ 	.word	0x00000006
        /*0420*/ 	.word	0x00000000
        /*0424*/ 	.short	0x010a
        /*0426*/ 	.byte	0x3f
	.zero		1


	//   ....[59]....
        /*0428*/ 	.word	0x00008ef0
        /*042c*/ 	.word	0x00000007
        /*0430*/ 	.word	0x00000000
        /*0434*/ 	.short	0x010a
        /*0436*/ 	.byte	0x3f
	.zero		1


	//   ....[60]....
        /*0438*/ 	.word	0x00008f40
        /*043c*/ 	.word	0x00000006
        /*0440*/ 	.word	0x00000000
        /*0444*/ 	.short	0x010a
        /*0446*/ 	.byte	0x3f
	.zero		1


	//   ....[61]....
        /*0448*/ 	.word	0x00008f90
        /*044c*/ 	.word	0x00000009
        /*0450*/ 	.word	0x00000000
        /*0454*/ 	.short	0x010a
        /*0456*/ 	.byte	0x3f
	.zero		1


	//   ....[62]....
        /*0458*/ 	.word	0x00008fe0
        /*045c*/ 	.word	0x00000006
        /*0460*/ 	.word	0x00000000
        /*0464*/ 	.short	0x010a
        /*0466*/ 	.byte	0x3f
	.zero		1


	//   ....[63]....
        /*0468*/ 	.word	0x00009030
        /*046c*/ 	.word	0x00000009
        /*0470*/ 	.word	0x00000000
        /*0474*/ 	.short	0x010a
        /*0476*/ 	.byte	0x3f
	.zero		1


	//   ....[64]....
        /*0478*/ 	.word	0x00009080
        /*047c*/ 	.word	0x00000006
        /*0480*/ 	.word	0x00000000
        /*0484*/ 	.short	0x010a
        /*0486*/ 	.byte	0x3f
	.zero		1


	//   ....[65]....
        /*0488*/ 	.word	0x000090d0
        /*048c*/ 	.word	0x00000009
        /*0490*/ 	.word	0x00000000
        /*0494*/ 	.short	0x010a
        /*0496*/ 	.byte	0x3f
	.zero		1


	//   ....[66]....
        /*0498*/ 	.word	0x00009120
        /*049c*/ 	.word	0x00000006
        /*04a0*/ 	.word	0x00000000
        /*04a4*/ 	.short	0x010a
        /*04a6*/ 	.byte	0x3f
	.zero		1


	//   ....[67]....
        /*04a8*/ 	.word	0x00009170
        /*04ac*/ 	.word	0x00000009
        /*04b0*/ 	.word	0x00000000
        /*04b4*/ 	.short	0x010a
        /*04b6*/ 	.byte	0x3f
	.zero		1


	//   ....[68]....
        /*04b8*/ 	.word	0x000091c0
        /*04bc*/ 	.word	0x00000006
        /*04c0*/ 	.word	0x00000000
        /*04c4*/ 	.short	0x010a
        /*04c6*/ 	.byte	0x3f
	.zero		1


	//   ....[69]....
        /*04c8*/ 	.word	0x00009210
        /*04cc*/ 	.word	0x00000009
        /*04d0*/ 	.word	0x00000000
        /*04d4*/ 	.short	0x010a
        /*04d6*/ 	.byte	0x3f
	.zero		1


	//   ....[70]....
        /*04d8*/ 	.word	0x00009260
        /*04dc*/ 	.word	0x0000000a
        /*04e0*/ 	.word	0x00000000
        /*04e4*/ 	.short	0x010a
        /*04e6*/ 	.byte	0x3f
	.zero		1


	//   ....[71]....
        /*04e8*/ 	.word	0x000092b0
        /*04ec*/ 	.word	0x0000000b
        /*04f0*/ 	.word	0x00000000
        /*04f4*/ 	.short	0x010a
        /*04f6*/ 	.byte	0x3f
	.zero		1


	//----- nvinfo : EIATTR_NUM_MBARRIERS
	.align		4
.L_28:
        /*04f8*/ 	.byte	0x03, 0x38
        /*04fa*/ 	.short	0x0020


	//----- nvinfo : EIATTR_EXIT_INSTR_OFFSETS
	.align		4
        /*04fc*/ 	.byte	0x04, 0x1c
        /*04fe*/ 	.short	(.L_30 - .L_29)


	//   ....[0]....
.L_29:
        /*0500*/ 	.word	0x00000ae0


	//   ....[1]....
        /*0504*/ 	.word	0x000012d0


	//   ....[2]....
        /*0508*/ 	.word	0x000070f0


	//   ....[3]....
        /*050c*/ 	.word	0x00007650


	//   ....[4]....
        /*0510*/ 	.word	0x00008c80


	//----- nvinfo : EIATTR_MAX_THREADS
	.align		4
.L_30:
        /*0514*/ 	.byte	0x04, 0x05
        /*0516*/ 	.short	(.L_32 - .L_31)
.L_31:
        /*0518*/ 	.word	0x00000180
        /*051c*/ 	.word	0x00000001
        /*0520*/ 	.word	0x00000001


	//----- nvinfo : EIATTR_CRS_STACK_SIZE
	.align		4
.L_32:
        /*0524*/ 	.byte	0x04, 0x1e
        /*0526*/ 	.short	(.L_34 - .L_33)
.L_33:
        /*0528*/ 	.word	0x00000000


	//----- nvinfo : EIATTR_CBANK_PARAM_SIZE
	.align		4
.L_34:
        /*052c*/ 	.byte	0x03, 0x19
        /*052e*/ 	.short	0x0470


	//----- nvinfo : EIATTR_PARAM_CBANK
	.align		4
        /*0530*/ 	.byte	0x04, 0x0a
        /*0532*/ 	.short	(.L_36 - .L_35)
	.align		4
.L_35:
        /*0534*/ 	.word	index@(.nv.constant0._ZN7cutlass13device_kernelINS_4gemm6kernel13GemmUniversalIN4cute5tupleIJiiiiEEENS1_10collective13CollectiveMmaINS1_37MainloopSm90TmaGmmaWarpSpecializedFP8ILi15ENS5_IJNS4_1CILi2EEENSA_ILi1EEESC_EEENS1_35KernelTmaWarpSpecializedCooperativeEEENS5_IJNSA_ILi192EEENSA_ILi48EEENSA_ILi64EEEEEENS_12float_e4m3_tENS5_IJlSC_lEEESK_SL_NS4_8TiledMMAINS4_8MMA_AtomIJNS4_4SM904GMMA30MMA_64x16x32_F32E4M3E4M3_SS_TNILNSP_7ScaleInE1ELSR_1EEEEEENS4_6LayoutISD_NS5_IJSC_NSA_ILi0EEESV_EEEEENS5_IJNS4_10UnderscoreESY_SY_EEEEENS4_13SM90_TMA_LOADENS4_14ComposedLayoutINS4_7SwizzleILi2ELi4ELi3EEENS4_18smem_ptr_flag_bitsILi8EEENSU_INS5_IJNSA_ILi8EEESI_EEENS5_IJSI_SC_EEEEEEEvNS4_8identityENS4_23SM90_TMA_LOAD_MULTICASTES1B_vS1C_EENS_8epilogue10collective6detail29Sm90TmaWarpSpecializedAdapterINS1G_15DefaultEpilogueISK_SL_SL_NS1F_6thread17LinearCombinationISK_Li1EffLNS1K_9ScaleType4KindE0ELNS_15FloatRoundStyleE2ESK_EENS1_15EpilogueDefaultEEEEEvvEEEEvNT_6ParamsE)
        /*0538*/ 	.short	0x0210
        /*053a*/ 	.short	0x0470


	//----- nvinfo : EIATTR_SW_WAR
	.align		4
.L_36:
        /*053c*/ 	.byte	0x04, 0x36
        /*053e*/ 	.short	(.L_38 - .L_37)
.L_37:
        /*0540*/ 	.word	0x00000008
.L_38:


//--------------------- .nv.callgraph             --------------------------
	.section	.nv.callgraph,"",@"SHT_CUDA_CALLGRAPH"
	.align	4
	.sectionentsize	8
	.align		4
        /*0000*/ 	.word	0x00000000
	.align		4
        /*0004*/ 	.word	0xffffffff
	.align		4
        /*0008*/ 	.word	0x00000000
	.align		4
        /*000c*/ 	.word	0xfffffffe
	.align		4
        /*0010*/ 	.word	0x00000000
	.align		4
        /*0014*/ 	.word	0xfffffffd
	.align		4
        /*0018*/ 	.word	0x00000000
	.align		4
        /*001c*/ 	.word	0xfffffffc


//--------------------- .nv.constant4             --------------------------
	.section	.nv.constant4,"a",@progbits
	.align	8
	.align		8
.nv.constant4:
        /*0000*/ 	.dword	_ZN40_INTERNAL_fee72ea5_4_k_cu_d4b0bc88_149954cuda3std3__45__cpo5beginE
	.align		8
        /*0008*/ 	.dword	_ZN40_INTERNAL_fee72ea5_4_k_cu_d4b0bc88_149954cuda3std3__45__cpo3endE
	.align		8
        /*0010*/ 	.dword	_ZN40_INTERNAL_fee72ea5_4_k_cu_d4b0bc88_149954cuda3std3__45__cpo6cbeginE
	.align		8
        /*0018*/ 	.dword	_ZN40_INTERNAL_fee72ea5_4_k_cu_d4b0bc88_149954cuda3std3__45__cpo4cendE
	.align		8
        /*0020*/ 	.dword	_ZN40_INTERNAL_fee72ea5_4_k_cu_d4b0bc88_149954cuda3std3__442_GLOBAL__N__fee72ea5_4_k_cu_d4b0bc88_149956ignoreE
	.align		8
        /*0028*/ 	.dword	_ZN40_INTERNAL_fee72ea5_4_k_cu_d4b0bc88_149954cuda3std3__419piecewise_constructE
	.align		8
        /*0030*/ 	.dword	_ZN40_INTERNAL_fee72ea5_4_k_cu_d4b0bc88_149954cuda3std3__48in_placeE
	.align		8
        /*0038*/ 	.dword	_ZN40_INTERNAL_fee72ea5_4_k_cu_d4b0bc88_149954cuda3std6ranges3__45__cpo4swapE
	.align		8
        /*0040*/ 	.dword	_ZN40_INTERNAL_fee72ea5_4_k_cu_d4b0bc88_149954cuda3std6ranges3__45__cpo9iter_moveE
	.align		8
        /*0048*/ 	.dword	_ZN40_INTERNAL_fee72ea5_4_k_cu_d4b0bc88_149954cute7productE
	.align		8
        /*0050*/ 	.dword	_ZN40_INTERNAL_fee72ea5_4_k_cu_d4b0bc88_149954cute1_E


//--------------------- .text._ZN7cutlass13device_kernelINS_4gemm6kernel13GemmUniversalIN4cute5tupleIJiiiiEEENS1_10collective13CollectiveMmaINS1_37MainloopSm90TmaGmmaWarpSpecializedFP8ILi15ENS5_IJNS4_1CILi2EEENSA_ILi1EEESC_EEENS1_35KernelTmaWarpSpecializedCooperativeEEENS5_IJNSA_ILi192EEENSA_ILi48EEENSA_ILi64EEEEEENS_12float_e4m3_tENS5_IJlSC_lEEESK_SL_NS4_8TiledMMAINS4_8MMA_AtomIJNS4_4SM904GMMA30MMA_64x16x32_F32E4M3E4M3_SS_TNILNSP_7ScaleInE1ELSR_1EEEEEENS4_6LayoutISD_NS5_IJSC_NSA_ILi0EEESV_EEEEENS5_IJNS4_10UnderscoreESY_SY_EEEEENS4_13SM90_TMA_LOADENS4_14ComposedLayoutINS4_7SwizzleILi2ELi4ELi3EEENS4_18smem_ptr_flag_bitsILi8EEENSU_INS5_IJNSA_ILi8EEESI_EEENS5_IJSI_SC_EEEEEEEvNS4_8identityENS4_23SM90_TMA_LOAD_MULTICASTES1B_vS1C_EENS_8epilogue10collective6detail29Sm90TmaWarpSpecializedAdapterINS1G_15DefaultEpilogueISK_SL_SL_NS1F_6thread17LinearCombinationISK_Li1EffLNS1K_9ScaleType4KindE0ELNS_15FloatRoundStyleE2ESK_EENS1_15EpilogueDefaultEEEEEvvEEEEvNT_6ParamsE --------------------------
	.section	.text._ZN7cutlass13device_kernelINS_4gemm6kernel13GemmUniversalIN4cute5tupleIJiiiiEEENS1_10collective13CollectiveMmaINS1_37MainloopSm90TmaGmmaWarpSpecializedFP8ILi15ENS5_IJNS4_1CILi2EEENSA_ILi1EEESC_EEENS1_35KernelTmaWarpSpecializedCooperativeEEENS5_IJNSA_ILi192EEENSA_ILi48EEENSA_ILi64EEEEEENS_12float_e4m3_tENS5_IJlSC_lEEESK_SL_NS4_8TiledMMAINS4_8MMA_AtomIJNS4_4SM904GMMA30MMA_64x16x32_F32E4M3E4M3_SS_TNILNSP_7ScaleInE1ELSR_1EEEEEENS4_6LayoutISD_NS5_IJSC_NSA_ILi0EEESV_EEEEENS5_IJNS4_10UnderscoreESY_SY_EEEEENS4_13SM90_TMA_LOADENS4_14ComposedLayoutINS4_7SwizzleILi2ELi4ELi3EEENS4_18smem_ptr_flag_bitsILi8EEENSU_INS5_IJNSA_ILi8EEESI_EEENS5_IJSI_SC_EEEEEEEvNS4_8identityENS4_23SM90_TMA_LOAD_MULTICASTES1B_vS1C_EENS_8epilogue10collective6detail29Sm90TmaWarpSpecializedAdapterINS1G_15DefaultEpilogueISK_SL_SL_NS1F_6thread17LinearCombinationISK_Li1EffLNS1K_9ScaleType4KindE0ELNS_15FloatRoundStyleE2ESK_EENS1_15EpilogueDefaultEEEEEvvEEEEvNT_6ParamsE,"ax",@progbits
	.align	128
.text._ZN7cutlass13device_kernelINS_4gemm6kernel13GemmUniversalIN4cute5tupleIJiiiiEEENS1_10collective13CollectiveMmaINS1_37MainloopSm90TmaGmmaWarpSpecializedFP8ILi15ENS5_IJNS4_1CILi2EEENSA_ILi1EEESC_EEENS1_35KernelTmaWarpSpecializedCooperativeEEENS5_IJNSA_ILi192EEENSA_ILi48EEENSA_ILi64EEEEEENS_12float_e4m3_tENS5_IJlSC_lEEESK_SL_NS4_8TiledMMAINS4_8MMA_AtomIJNS4_4SM904GMMA30MMA_64x16x32_F32E4M3E4M3_SS_TNILNSP_7ScaleInE1ELSR_1EEEEEENS4_6LayoutISD_NS5_IJSC_NSA_ILi0EEESV_EEEEENS5_IJNS4_10UnderscoreESY_SY_EEEEENS4_13SM90_TMA_LOADENS4_14ComposedLayoutINS4_7SwizzleILi2ELi4ELi3EEENS4_18smem_ptr_flag_bitsILi8EEENSU_INS5_IJNSA_ILi8EEESI_EEENS5_IJSI_SC_EEEEEEEvNS4_8identityENS4_23SM90_TMA_LOAD_MULTICASTES1B_vS1C_EENS_8epilogue10collective6detail29Sm90TmaWarpSpecializedAdapterINS1G_15DefaultEpilogueISK_SL_SL_NS1F_6thread17LinearCombinationISK_Li1EffLNS1K_9ScaleType4KindE0ELNS_15FloatRoundStyleE2ESK_EENS1_15EpilogueDefaultEEEEEvvEEEEvNT_6ParamsE:
        .type           _ZN7cutlass13device_kernelINS_4gemm6kernel13GemmUniversalIN4cute5tupleIJiiiiEEENS1_10collective13CollectiveMmaINS1_37MainloopSm90TmaGmmaWarpSpecializedFP8ILi15ENS5_IJNS4_1CILi2EEENSA_ILi1EEESC_EEENS1_35KernelTmaWarpSpecializedCooperativeEEENS5_IJNSA_ILi192EEENSA_ILi48EEENSA_ILi64EEEEEENS_12float_e4m3_tENS5_IJlSC_lEEESK_SL_NS4_8TiledMMAINS4_8MMA_AtomIJNS4_4SM904GMMA30MMA_64x16x32_F32E4M3E4M3_SS_TNILNSP_7ScaleInE1ELSR_1EEEEEENS4_6LayoutISD_NS5_IJSC_NSA_ILi0EEESV_EEEEENS5_IJNS4_10UnderscoreESY_SY_EEEEENS4_13SM90_TMA_LOADENS4_14ComposedLayoutINS4_7SwizzleILi2ELi4ELi3EEENS4_18smem_ptr_flag_bitsILi8EEENSU_INS5_IJNSA_ILi8EEESI_EEENS5_IJSI_SC_EEEEEEEvNS4_8identityENS4_23SM90_TMA_LOAD_MULTICASTES1B_vS1C_EENS_8epilogue10collective6detail29Sm90TmaWarpSpecializedAdapterINS1G_15DefaultEpilogueISK_SL_SL_NS1F_6thread17LinearCombinationISK_Li1EffLNS1K_9ScaleType4KindE0ELNS_15FloatRoundStyleE2ESK_EENS1_15EpilogueDefaultEEEEEvvEEEEvNT_6ParamsE,@function
        .size           _ZN7cutlass13device_kernelINS_4gemm6kernel13GemmUniversalIN4cute5tupleIJiiiiEEENS1_10collective13CollectiveMmaINS1_37MainloopSm90TmaGmmaWarpSpecializedFP8ILi15ENS5_IJNS4_1CILi2EEENSA_ILi1EEESC_EEENS1_35KernelTmaWarpSpecializedCooperativeEEENS5_IJNSA_ILi192EEENSA_ILi48EEENSA_ILi64EEEEEENS_12float_e4m3_tENS5_IJlSC_lEEESK_SL_NS4_8TiledMMAINS4_8MMA_AtomIJNS4_4SM904GMMA30MMA_64x16x32_F32E4M3E4M3_SS_TNILNSP_7ScaleInE1ELSR_1EEEEEENS4_6LayoutISD_NS5_IJSC_NSA_ILi0EEESV_EEEEENS5_IJNS4_10UnderscoreESY_SY_EEEEENS4_13SM90_TMA_LOADENS4_14ComposedLayoutINS4_7SwizzleILi2ELi4ELi3EEENS4_18smem_ptr_flag_bitsILi8EEENSU_INS5_IJNSA_ILi8EEESI_EEENS5_IJSI_SC_EEEEEEEvNS4_8identityENS4_23SM90_TMA_LOAD_MULTICASTES1B_vS1C_EENS_8epilogue10collective6detail29Sm90TmaWarpSpecializedAdapterINS1G_15DefaultEpilogueISK_SL_SL_NS1F_6thread17LinearCombinationISK_Li1EffLNS1K_9ScaleType4KindE0ELNS_15FloatRoundStyleE2ESK_EENS1_15EpilogueDefaultEEEEEvvEEEEvNT_6ParamsE,(.L_x_197 - _ZN7cutlass13device_kernelINS_4gemm6kernel13GemmUniversalIN4cute5tupleIJiiiiEEENS1_10collective13CollectiveMmaINS1_37MainloopSm90TmaGmmaWarpSpecializedFP8ILi15ENS5_IJNS4_1CILi2EEENSA_ILi1EEESC_EEENS1_35KernelTmaWarpSpecializedCooperativeEEENS5_IJNSA_ILi192EEENSA_ILi48EEENSA_ILi64EEEEEENS_12float_e4m3_tENS5_IJlSC_lEEESK_SL_NS4_8TiledMMAINS4_8MMA_AtomIJNS4_4SM904GMMA30MMA_64x16x32_F32E4M3E4M3_SS_TNILNSP_7ScaleInE1ELSR_1EEEEEENS4_6LayoutISD_NS5_IJSC_NSA_ILi0EEESV_EEEEENS5_IJNS4_10UnderscoreESY_SY_EEEEENS4_13SM90_TMA_LOADENS4_14ComposedLayoutINS4_7SwizzleILi2ELi4ELi3EEENS4_18smem_ptr_flag_bitsILi8EEENSU_INS5_IJNSA_ILi8EEESI_EEENS5_IJSI_SC_EEEEEEEvNS4_8identityENS4_23SM90_TMA_LOAD_MULTICASTES1B_vS1C_EENS_8epilogue10collective6detail29Sm90TmaWarpSpecializedAdapterINS1G_15DefaultEpilogueISK_SL_SL_NS1F_6thread17LinearCombinationISK_Li1EffLNS1K_9ScaleType4KindE0ELNS_15FloatRoundStyleE2ESK_EENS1_15EpilogueDefaultEEEEEvvEEEEvNT_6ParamsE)
        .other          _ZN7cutlass13device_kernelINS_4gemm6kernel13GemmUniversalIN4cute5tupleIJiiiiEEENS1_10collective13CollectiveMmaINS1_37MainloopSm90TmaGmmaWarpSpecializedFP8ILi15ENS5_IJNS4_1CILi2EEENSA_ILi1EEESC_EEENS1_35KernelTmaWarpSpecializedCooperativeEEENS5_IJNSA_ILi192EEENSA_ILi48EEENSA_ILi64EEEEEENS_12float_e4m3_tENS5_IJlSC_lEEESK_SL_NS4_8TiledMMAINS4_8MMA_AtomIJNS4_4SM904GMMA30MMA_64x16x32_F32E4M3E4M3_SS_TNILNSP_7ScaleInE1ELSR_1EEEEEENS4_6LayoutISD_NS5_IJSC_NSA_ILi0EEESV_EEEEENS5_IJNS4_10UnderscoreESY_SY_EEEEENS4_13SM90_TMA_LOADENS4_14ComposedLayoutINS4_7SwizzleILi2ELi4ELi3EEENS4_18smem_ptr_flag_bitsILi8EEENSU_INS5_IJNSA_ILi8EEESI_EEENS5_IJSI_SC_EEEEEEEvNS4_8identityENS4_23SM90_TMA_LOAD_MULTICASTES1B_vS1C_EENS_8epilogue10collective6detail29Sm90TmaWarpSpecializedAdapterINS1G_15DefaultEpilogueISK_SL_SL_NS1F_6thread17LinearCombinationISK_Li1EffLNS1K_9ScaleType4KindE0ELNS_15FloatRoundStyleE2ESK_EENS1_15EpilogueDefaultEEEEEvvEEEEvNT_6ParamsE,@"STO_CUDA_ENTRY STV_DEFAULT"
_ZN7cutlass13device_kernelINS_4gemm6kernel13GemmUniversalIN4cute5tupleIJiiiiEEENS1_10collective13CollectiveMmaINS1_37MainloopSm90TmaGmmaWarpSpecializedFP8ILi15ENS5_IJNS4_1CILi2EEENSA_ILi1EEESC_EEENS1_35KernelTmaWarpSpecializedCooperativeEEENS5_IJNSA_ILi192EEENSA_ILi48EEENSA_ILi64EEEEEENS_12float_e4m3_tENS5_IJlSC_lEEESK_SL_NS4_8TiledMMAINS4_8MMA_AtomIJNS4_4SM904GMMA30MMA_64x16x32_F32E4M3E4M3_SS_TNILNSP_7ScaleInE1ELSR_1EEEEEENS4_6LayoutISD_NS5_IJSC_NSA_ILi0EEESV_EEEEENS5_IJNS4_10UnderscoreESY_SY_EEEEENS4_13SM90_TMA_LOADENS4_14ComposedLayoutINS4_7SwizzleILi2ELi4ELi3EEENS4_18smem_ptr_flag_bitsILi8EEENSU_INS5_IJNSA_ILi8EEESI_EEENS5_IJSI_SC_EEEEEEEvNS4_8identityENS4_23SM90_TMA_LOAD_MULTICASTES1B_vS1C_EENS_8epilogue10collective6detail29Sm90TmaWarpSpecializedAdapterINS1G_15DefaultEpilogueISK_SL_SL_NS1F_6thread17LinearCombinationISK_Li1EffLNS1K_9ScaleType4KindE0ELNS_15FloatRoundStyleE2ESK_EENS1_15EpilogueDefaultEEEEEvvEEEEvNT_6ParamsE:
[----:B------:R-:W-:Y:S01]  /*0000*/  LDC R1, c[0x0][0x28] ;  /* 0x00000a00ff017b82 */ /* 0x000fe20000000800 */
[----:B------:R-:W0:Y:S01]  /*0010*/  S2R R0, SR_TID.X ;  /* 0x0000000000007919 */ /* 0x000e220000002100 */
[----:B------:R-:W-:Y:S01]  /*0020*/  ELECT P0, URZ, PT ;  /* 0x00000000003f782f */ /* 0x000fe20003800000 */
[----:B------:R-:W-:Y:S01]  /*0030*/  BSSY B0, `(.L_x_0) ;  /* 0x000000f000007945 */ /* 0x000fe20003800000 */
[--C-:B0-----:R-:W-:Y:S02]  /*0040*/  SHF.R.U32.HI R2, RZ, 0x5, R0.reuse ;  /* 0x00000005ff027819 */ /* 0x101fe40000011600 */
[----:B------:R-:W-:-:S03]  /*0050*/  SHF.R.U32.HI R3, RZ, 0x7, R0 ;  /* 0x00000007ff037819 */ /* 0x000fc60000011600 */
[----:B------:R-:W0:Y:S04]  /*0060*/  SHFL.IDX PT, R7, R2, RZ, 0x1f ;  /* 0x00001fff02077589 */ /* 0x000e2800000e0000 */
[----:B------:R-:W1:Y:S01]  /*0070*/  SHFL.IDX PT, R3, R3, RZ, 0x1f ;  /* 0x00001fff03037589 */ /* 0x000e6200000e0000 */
[----:B0-----:R-:W-:-:S13]  /*0080*/  ISETP.NE.OR P0, PT, R7, RZ, !P0 ;  /* 0x000000ff0700720c */ /* 0x001fda0004705670 */
[----:B-1----:R-:W-:Y:S05]  /*0090*/  @P0 BRA `(.L_x_1) ;  /* 0x0000000000200947 */ /* 0x002fea0003800000 */
[----:B------:R-:W-:Y:S02]  /*00a0*/  ULDC.64 UR4, c[0x0][0x198] ;  /* 0x0000660000047ab9 */ /* 0x000fe40000000a00 */
[----:B------:R-:W-:Y:S02]  /*00b0*/  UIADD3 UR6, UP0, UR4, 0xf0, URZ ;  /* 0x000000f004067890 */ /* 0x000fe4000ff1e03f */
[----:B------:R-:W-:Y:S02]  /*00c0*/  UIADD3 UR4, UP1, UR4, 0x1f0, URZ ;  /* 0x000001f004047890 */ /* 0x000fe4000ff3e03f */
[----:B------:R-:W-:Y:S02]  /*00d0*/  UIADD3.X UR7, URZ, UR5, URZ, UP0, !UPT ;  /* 0x000000053f077290 */ /* 0x000fe400087fe43f */
[----:B------:R-:W-:-:S07]  /*00e0*/  UIADD3.X UR5, URZ, UR5, URZ, UP1, !UPT ;  /* 0x000000053f057290 */ /* 0x000fce0008ffe43f */
[----:B------:R0:W-:Y:S02]  /*00f0*/  UTMACCTL.PF [UR6] ;  /* 0x00000000060079b9 */ /* 0x0001e40008040000 */
[----:B------:R0:W-:Y:S02]  /*0100*/  UTMACCTL.PF [UR4] ;  /* 0x00000000040079b9 */ /* 0x0001e40008040000 */
[----:B0-----:R-:W-:Y:S01]  /*0110*/  NOP ;  /* 0x0000000000007918 */ /* 0x001fe20000000000 */
.L_x_1:
[----:B------:R-:W-:Y:S05]  /*0120*/  BSYNC B0 ;  /* 0x0000000000007941 */ /* 0x000fea0003800000 */
.L_x_0:
[----:B------:R-:W0:Y:S02]  /*0130*/  SHFL.IDX PT, R4, R2, RZ, 0x1f ;  /* 0x00001fff02047589 */ /* 0x000e2400000e0000 */
[----:B0-----:R-:W-:-:S13]  /*0140*/  ISETP.NE.AND P0, PT, R4, RZ, PT ;  /* 0x000000ff0400720c */ /* 0x001fda0003f05270 */
[----:B------:R-:W-:Y:S05]  /*0150*/  @P0 BRA `(.L_x_2) ;  /* 0x0000000000bc0947 */ /* 0x000fea0003800000 */
[----:B------:R-:W-:Y:S01]  /*0160*/  ELECT P0, URZ, PT ;  /* 0x00000000003f782f */ /* 0x000fe20003800000 */
[----:B------:R-:W-:-:S12]  /*0170*/  BSSY B0, `(.L_x_2) ;  /* 0x000002d000007945 */ /* 0x000fd80003800000 */
[----:B------:R-:W-:Y:S05]  /*0180*/  @!P0 BRA `(.L_x_3) ;  /* 0x0000000000ac8947 */ /* 0x000fea0003800000 */
[----:B------:R-:W0:Y:S01]  /*0190*/  S2UR UR8, SR_CgaCtaId ;  /* 0x00000000000879c3 */ /* 0x000e220000008800 */
[----:B------:R-:W-:Y:S01]  /*01a0*/  UMOV UR4, 0x400 ;  /* 0x0000040000047882 */ /* 0x000fe20000000000 */
[----:B------:R-:W-:Y:S01]  /*01b0*/  UMOV UR5, 0x1 ;  /* 0x0000000100057882 */ /* 0x000fe20000000000 */
[----:B------:R-:W-:Y:S02]  /*01c0*/  UMOV UR6, 0x4 ;  /* 0x0000000400067882 */ /* 0x000fe40000000000 */
[----:B------:R-:W-:-:S04]  /*01d0*/  UIADD3 UR6, -UR6, 0x100000, URZ ;  /* 0x0010000006067890 */ /* 0x000fc8000fffe13f */
[----:B------:R-:W-:Y:S02]  /*01e0*/  USHF.L.U32 UR7, UR6, 0xb, URZ ;  /* 0x0000000b06077899 */ /* 0x000fe4000800063f */
[----:B------:R-:W-:Y:S02]  /*01f0*/  USHF.L.U32 UR6, UR6, 0x1, URZ ;  /* 0x0000000106067899 */ /* 0x000fe4000800063f */
[----:B0-----:R-:W-:Y:S02]  /*0200*/  ULEA UR8, UR8, UR4, 0x18 ;  /* 0x0000000408087291 */ /* 0x001fe4000f8ec03f */
[----:B------:R-:W-:-:S04]  /*0210*/  UIADD3 UR4, -UR5, 0x100000, URZ ;  /* 0x0010000005047890 */ /* 0x000fc8000fffe13f */
[----:B------:R-:W-:Y:S02]  /*0220*/  USHF.L.U32 UR5, UR4, 0xb, URZ ;  /* 0x0000000b04057899 */ /* 0x000fe4000800063f */
[----:B------:R-:W-:Y:S01]  /*0230*/  USHF.L.U32 UR4, UR4, 0x1, URZ ;  /* 0x0000000104047899 */ /* 0x000fe2000800063f */
[----:B------:R-:W0:Y:S11]  /*0240*/  FENCE.VIEW.ASYNC.S ;  /* 0x00000000000073c6 */ /* 0x000e360000000000 */
[----:B0-----:R0:W1:Y:S01]  /*0250*/  SYNCS.EXCH.64 URZ, [UR8], UR4 ;  /* 0x00000004083f75b2 */ /* 0x0010620008000100 */
[----:B------:R0:W2:Y:S01]  /*0260*/  SYNCS.EXCH.64 URZ, [UR8+0x78], UR6 ;  /* 0x00007806083f75b2 */ /* 0x0000a20008000100 */
[----:B------:R0:W3:Y:S01]  /*0270*/  SYNCS.EXCH.64 URZ, [UR8+0x8], UR4 ;  /* 0x00000804083f75b2 */ /* 0x0000e20008000100 */
[----:B------:R0:W4:Y:S01]  /*0280*/  SYNCS.EXCH.64 URZ, [UR8+0x80], UR6 ;  /* 0x00008006083f75b2 */ /* 0x0001220008000100 */
[----:B------:R0:W0:Y:S01]  /*0290*/  SYNCS.EXCH.64 URZ, [UR8+0x10], UR4 ;  /* 0x00001004083f75b2 */ /* 0x0000220008000100 */
        /* <DEDUP_REMOVED lines=25> */
[----:B-1234-:R-:W-:Y:S01]  /*0430*/  NOP ;  /* 0x0000000000007918 */ /* 0x01efe20000000000 */
.L_x_3:
[----:B0-----:R-:W-:Y:S05]  /*0440*/  BSYNC B0 ;  /* 0x0000000000007941 */ /* 0x001fea0003800000 */
.L_x_2:
[----:B------:R-:W-:Y:S01]  /*0450*/  SHF.R.S32.HI R5, RZ, 0x1f, R0 ;  /* 0x0000001fff057819 */ /* 0x000fe20000011400 */
[----:B------:R-:W0:Y:S01]  /*0460*/  SHFL.IDX PT, R2, R2, RZ, 0x1f ;  /* 0x00001fff02027589 */ /* 0x000e2200000e0000 */
[----:B------:R-:W1:Y:S01]  /*0470*/  S2UR UR8, SR_CTAID.X ;  /* 0x00000000000879c3 */ /* 0x000e620000002500 */
[----:B------:R-:W-:Y:S02]  /*0480*/  ELECT P0, URZ, PT ;  /* 0x00000000003f782f */ /* 0x000fe40003800000 */
[----:B------:R-:W-:Y:S01]  /*0490*/  LEA.HI R5, R5, R0, RZ, 0x7 ;  /* 0x0000000005057211 */ /* 0x000fe200078f38ff */
[----:B------:R-:W2:Y:S01]  /*04a0*/  S2R R8, SR_CTAID.Y ;  /* 0x0000000000087919 */ /* 0x000ea20000002600 */
[----:B------:R-:W-:Y:S01]  /*04b0*/  SHF.R.S32.HI R11, RZ, 0x1f, R4 ;  /* 0x0000001fff0b7819 */ /* 0x000fe20000011404 */
[----:B------:R-:W-:Y:S01]  /*04c0*/  ULDC UR4, c[0x0][0x150] ;  /* 0x0000540000047ab9 */ /* 0x000fe20000000800 */
[----:B------:R-:W-:Y:S01]  /*04d0*/  LOP3.LUT R5, R5, 0xffffff80, RZ, 0xc0, !PT ;  /* 0xffffff8005057812 */ /* 0x000fe200078ec0ff */
[----:B------:R-:W-:Y:S01]  /*04e0*/  NOP ;  /* 0x0000000000007918 */ /* 0x000fe20000000000 */
[----:B------:R-:W-:Y:S01]  /*04f0*/  LEA.HI R11, R11, R4, RZ, 0x2 ;  /* 0x000000040b0b7211 */ /* 0x000fe200078f10ff */
[----:B------:R-:W3:Y:S01]  /*0500*/  LDC R12, c[0x0][0x144] ;  /* 0x00005100ff0c7b82 */ /* 0x000ee20000000800 */
[----:B------:R-:W-:Y:S01]  /*0510*/  NOP ;  /* 0x0000000000007918 */ /* 0x000fe20000000000 */
[----:B------:R-:W-:Y:S01]  /*0520*/  IMAD.IADD R6, R0, 0x1, -R5 ;  /* 0x0000000100067824 */ /* 0x000fe200078e0a05 */
[----:B------:R-:W-:-:S02]  /*0530*/  LOP3.LUT R11, R11, 0x3ffffffc, RZ, 0xc0, !PT ;  /* 0x3ffffffc0b0b7812 */ /* 0x000fc400078ec0ff */
[----:B------:R-:W-:Y:S02]  /*0540*/  ISETP.NE.AND P3, PT, R3, RZ, PT ;  /* 0x000000ff0300720c */ /* 0x000fe40003f65270 */
[----:B------:R-:W-:Y:S01]  /*0550*/  SHF.R.S32.HI R5, RZ, 0x1f, R6 ;  /* 0x0000001fff057819 */ /* 0x000fe20000011406 */
[----:B------:R-:W-:Y:S01]  /*0560*/  IMAD.IADD R4, R4, 0x1, -R11 ;  /* 0x0000000104047824 */ /* 0x000fe200078e0a0b */
[----:B------:R-:W4:Y:S02]  /*0570*/  LDC R15, c[0x0][0x140] ;  /* 0x00005000ff0f7b82 */ /* 0x000f240000000800 */
[----:B------:R-:W-:Y:S02]  /*0580*/  LEA.HI R5, R5, R6, RZ, 0x3 ;  /* 0x0000000605057211 */ /* 0x000fe400078f18ff */
[----:B0-----:R-:W-:Y:S02]  /*0590*/  ISETP.NE.OR P0, PT, R2, RZ, !P0 ;  /* 0x000000ff0200720c */ /* 0x001fe40004705670 */
[----:B------:R-:W-:-:S02]  /*05a0*/  SHF.R.S32.HI R2, RZ, 0x3, R5 ;  /* 0x00000003ff027819 */ /* 0x000fc40000011405 */
[----:B------:R-:W0:Y:S01]  /*05b0*/  LDC R13, c[0x0][0x148] ;  /* 0x00005200ff0d7b82 */ /* 0x000e220000000800 */
[----:B------:R-:W-:Y:S02]  /*05c0*/  SHF.R.S32.HI R5, RZ, 0x1f, R5 ;  /* 0x0000001fff057819 */ /* 0x000fe40000011405 */
[----:B-1----:R-:W-:Y:S02]  /*05d0*/  I2FP.F32.U32 R10, UR8 ;  /* 0x00000008000a7c45 */ /* 0x002fe40008201000 */
[----:B------:R-:W-:-:S03]  /*05e0*/  LEA.HI R5, R5, R2, RZ, 0x2 ;  /* 0x0000000205057211 */ /* 0x000fc600078f10ff */
[----:B------:R-:W-:Y:S01]  /*05f0*/  FMUL R10, R10, UR4 ;  /* 0x000000040a0a7c20 */ /* 0x000fe20008400000 */
[----:B------:R-:W-:Y:S01]  /*0600*/  LOP3.LUT R5, R5, 0xfffffffc, RZ, 0xc0, !PT ;  /* 0xfffffffc05057812 */ /* 0x000fe200078ec0ff */
[----:B------:R-:W-:Y:S01]  /*0610*/  VOTEU.ALL UP0, P0 ;  /* 0x00000000003f7886 */ /* 0x000fe20000000000 */
[----:B--2---:R-:W-:Y:S01]  /*0620*/  I2FP.F32.U32 R11, R8 ;  /* 0x00000008000b7245 */ /* 0x004fe20000201000 */
[----:B------:R-:W-:Y:S01]  /*0630*/  ULDC UR4, c[0x0][0x154] ;  /* 0x0000550000047ab9 */ /* 0x000fe20000000800 */
[----:B------:R-:W-:Y:S01]  /*0640*/  VOTEU.ALL UP1, P0 ;  /* 0x00000000003f7886 */ /* 0x000fe20000020000 */
[----:B------:R-:W1:Y:S01]  /*0650*/  F2I.U32.TRUNC.NTZ R10, R10 ;  /* 0x0000000a000a7305 */ /* 0x000e62000020f000 */
[----:B------:R-:W-:Y:S01]  /*0660*/  IMAD.IADD R5, R2, 0x1, -R5 ;  /* 0x0000000102057824 */ /* 0x000fe200078e0a05 */
[----:B------:R-:W2:Y:S01]  /*0670*/  @!UP0 S2UR UR7, SR_CgaCtaId ;  /* 0x00000000000789c3 */ /* 0x000ea20000008800 */
[----:B------:R-:W-:Y:S01]  /*0680*/  FMUL R14, R11, UR4 ;  /* 0x000000040b0e7c20 */ /* 0x000fe20008400000 */
[----:B------:R-:W-:Y:S01]  /*0690*/  UMOV UR4, 0x20 ;  /* 0x0000002000047882 */ /* 0x000fe20000000000 */
[----:B------:R-:W-:Y:S01]  /*06a0*/  IMAD R5, R4, 0x4, R5 ;  /* 0x0000000404057824 */ /* 0x000fe200078e0205 */
[----:B------:R-:W-:Y:S01]  /*06b0*/  @!UP0 UMOV UR6, 0x400 ;  /* 0x0000040000068882 */ /* 0x000fe20000000000 */
[----:B------:R-:W-:-:S04]  /*06c0*/  @!UP0 UIADD3 UR4, -UR4, 0x100000, URZ ;  /* 0x0010000004048890 */ /* 0x000fc8000fffe13f */
[----:B------:R-:W-:Y:S02]  /*06d0*/  @!UP0 USHF.L.U32 UR5, UR4, 0xb, URZ ;  /* 0x0000000b04058899 */ /* 0x000fe4000800063f */
[----:B------:R-:W-:Y:S01]  /*06e0*/  @!UP0 USHF.L.U32 UR4, UR4, 0x1, URZ ;  /* 0x0000000104048899 */ /* 0x000fe2000800063f */
[----:B----4-:R-:W-:Y:S01]  /*06f0*/  ISETP.EQ.U32.AND P2, PT, R15, 0x1, PT ;  /* 0x000000010f00780c */ /* 0x010fe20003f42070 */
[----:B------:R-:W4:Y:S01]  /*0700*/  F2I.U32.TRUNC.NTZ R14, R14 ;  /* 0x0000000e000e7305 */ /* 0x000f22000020f000 */
[----:B------:R-:W-:-:S04]  /*0710*/  LEA.HI R2, R5, R5, RZ, 0x1 ;  /* 0x0000000505027211 */ /* 0x000fc800078f08ff */
[----:B------:R-:W-:Y:S01]  /*0720*/  LOP3.LUT R4, R2, 0xfffffffe, RZ, 0xc0, !PT ;  /* 0xfffffffe02047812 */ /* 0x000fe200078ec0ff */
[----:B-1----:R-:W-:Y:S01]  /*0730*/  IMAD.MOV R17, RZ, RZ, -R10 ;  /* 0x000000ffff117224 */ /* 0x002fe200078e0a0a */
[----:B------:R-:W-:-:S03]  /*0740*/  SHF.R.S32.HI R2, RZ, 0x1f, R7 ;  /* 0x0000001fff027819 */ /* 0x000fc60000011407 */
[----:B---3--:R-:W-:Y:S01]  /*0750*/  IMAD R10, R12, R17, UR8 ;  /* 0x000000080c0a7e24 */ /* 0x008fe2000f8e0211 */
[----:B------:R-:W-:Y:S01]  /*0760*/  LEA.HI R2, R2, R7, RZ, 0x2 ;  /* 0x0000000702027211 */ /* 0x000fe200078f10ff */
[C---:B------:R-:W-:Y:S02]  /*0770*/  IMAD.IADD R11, R5.reuse, 0x1, -R4 ;  /* 0x00000001050b7824 */ /* 0x040fe400078e0a04 */
[----:B------:R-:W-:Y:S01]  /*0780*/  IMAD.SHL.U32 R4, R5, 0x4, RZ ;  /* 0x0000000405047824 */ /* 0x000fe200078e00ff */
[----:B------:R-:W-:Y:S01]  /*0790*/  LOP3.LUT R2, R2, 0xfffffffc, RZ, 0xc0, !PT ;  /* 0xfffffffc02027812 */ /* 0x000fe200078ec0ff */
[----:B----4-:R-:W-:Y:S01]  /*07a0*/  IMAD.MOV R20, RZ, RZ, -R14 ;  /* 0x000000ffff147224 */ /* 0x010fe200078e0a0e */
[----:B------:R-:W-:Y:S01]  /*07b0*/  ISETP.NE.AND P4, PT, R11, R10, PT ;  /* 0x0000000a0b00720c */ /* 0x000fe20003f85270 */
[----:B--2---:R-:W-:Y:S01]  /*07c0*/  @!UP0 ULEA UR6, UR7, UR6, 0x18 ;  /* 0x0000000607068291 */ /* 0x004fe2000f8ec03f */
[----:B------:R-:W-:Y:S01]  /*07d0*/  LOP3.LUT R5, R5, 0xc, R4, 0x78, !PT ;  /* 0x0000000c05057812 */ /* 0x000fe200078e7804 */
[----:B------:R-:W-:Y:S01]  /*07e0*/  IMAD.IADD R7, R7, 0x1, -R2 ;  /* 0x0000000107077824 */ /* 0x000fe200078e0a02 */
[----:B------:R-:W-:Y:S01]  /*07f0*/  VOTEU.ALL UP0, P0 ;  /* 0x00000000003f7886 */ /* 0x000fe20000000000 */
[----:B0-----:R-:W-:Y:S01]  /*0800*/  IMAD R11, R13, R20, R8 ;  /* 0x000000140d0b7224 */ /* 0x001fe200078e0208 */
[----:B------:R-:W-:Y:S01]  /*0810*/  LOP3.LUT P0, RZ, R6, 0x7, RZ, 0xc0, !PT ;  /* 0x0000000706ff7812 */ /* 0x000fe2000780c0ff */
[----:B------:R-:W-:Y:S01]  /*0820*/  VIADD R12, R3, 0xffffffff ;  /* 0xffffffff030c7836 */ /* 0x000fe20000000000 */
[----:B------:R-:W-:Y:S01]  /*0830*/  ISETP.NE.AND P1, PT, R7, 0x3, PT ;  /* 0x000000030700780c */ /* 0x000fe20003f25270 */
[----:B------:R-:W-:Y:S01]  /*0840*/  IMAD.MOV.U32 R6, RZ, RZ, 0x1 ;  /* 0x00000001ff067424 */ /* 0x000fe200078e00ff */
[----:B------:R-:W-:-:S02]  /*0850*/  ISETP.LT.U32.AND P0, PT, R5, 0x2, !P0 ;  /* 0x000000020500780c */ /* 0x000fc40004701070 */
[----:B------:R-:W-:Y:S01]  /*0860*/  ISETP.EQ.OR P1, PT, R7, RZ, !P1 ;  /* 0x000000ff0700720c */ /* 0x000fe20004f22670 */
[----:B------:R-:W0:Y:S02]  /*0870*/  FENCE.VIEW.ASYNC.S ;  /* 0x00000000000073c6 */ /* 0x000e240000000000 */
[----:B0-----:R0:W1:Y:S01]  /*0880*/  @!UP0 SYNCS.EXCH.64 URZ, [UR6+0x100], UR4 ;  /* 0x00010004063f85b2 */ /* 0x0010620008000100 */
[----:B------:R-:W-:Y:S02]  /*0890*/  @P4 LEA.HI R2, R5, R5, RZ, 0x1 ;  /* 0x0000000505024211 */ /* 0x000fe400078f08ff */
[----:B------:R-:W-:Y:S02]  /*08a0*/  ISETP.EQ.AND P1, PT, R3, RZ, P1 ;  /* 0x000000ff0300720c */ /* 0x000fe40000f22270 */
[----:B------:R-:W-:Y:S02]  /*08b0*/  @P4 SHF.R.S32.HI R2, RZ, 0x1, R2 ;  /* 0x00000001ff024819 */ /* 0x000fe40000011402 */
[----:B------:R-:W-:-:S02]  /*08c0*/  ISETP.GE.U32.AND P6, PT, R12, 0x2, PT ;  /* 0x000000020c00780c */ /* 0x000fc40003fc6070 */
[----:B------:R-:W-:Y:S02]  /*08d0*/  @P4 ISETP.NE.AND P5, PT, R2, R11, PT ;  /* 0x0000000b0200420c */ /* 0x000fe40003fa5270 */
[----:B------:R-:W-:Y:S02]  /*08e0*/  SEL R3, RZ, 0x1, !P0 ;  /* 0x00000001ff037807 */ /* 0x000fe40004000000 */
[----:B------:R-:W-:Y:S02]  /*08f0*/  @P4 SEL R6, RZ, 0x1, P5 ;  /* 0x00000001ff064807 */ /* 0x000fe40002800000 */
[----:B------:R-:W-:Y:S01]  /*0900*/  SEL R4, RZ, 0x1, !P1 ;  /* 0x00000001ff047807 */ /* 0x000fe20004800000 */
[----:B------:R0:W2:Y:S01]  /*0910*/  @!UP1 SYNCS.EXCH.64 URZ, [UR6+0x108], UR4 ;  /* 0x00010804063f95b2 */ /* 0x0000a20008000100 */
[----:B------:R-:W-:Y:S01]  /*0920*/  LOP3.LUT R6, R6, R3, RZ, 0xc0, !PT ;  /* 0x0000000306067212 */ /* 0x000fe200078ec0ff */
[----:B------:R-:W-:Y:S01]  /*0930*/  NOP ;  /* 0x0000000000007918 */ /* 0x000fe20000000000 */
[----:B------:R-:W-:Y:S01]  /*0940*/  SEL R4, R4, 0x2, P6 ;  /* 0x0000000204047807 */ /* 0x000fe20003000000 */
[----:B------:R-:W-:Y:S06]  /*0950*/  @!P2 BRA `(.L_x_4) ;  /* 0x000000000008a947 */ /* 0x000fec0003800000 */
[----:B-12---:R-:W-:Y:S01]  /*0960*/  UCGABAR_ARV ;  /* 0x00000000000079c7 */ /* 0x006fe20008000000 */
[----:B------:R-:W-:Y:S05]  /*0970*/  BRA `(.L_x_5) ;  /* 0x0000000000047947 */ /* 0x000fea0003800000 */
.L_x_4:
[----:B-12---:R-:W-:Y:S01]  /*0980*/  NOP ;  /* 0x0000000000007918 */ /* 0x006fe20000000000 */
.L_x_5:
[----:B------:R-:W1:Y:S01]  /*0990*/  LDC R2, c[0x0][0x65c] ;  /* 0x00019700ff027b82 */ /* 0x000e620000000800 */
[----:B------:R-:W-:Y:S01]  /*09a0*/  IMAD.MOV.U32 R3, RZ, RZ, RZ ;  /* 0x000000ffff037224 */ /* 0x000fe200078e00ff */
[----:B-1----:R-:W-:Y:S01]  /*09b0*/  ISETP.NE.AND P4, PT, R2, 0x1, PT ;  /* 0x000000010200780c */ /* 0x002fe20003f85270 */
[----:B------:R-:W-:-:S12]  /*09c0*/  IMAD.U32 R2, RZ, RZ, UR8 ;  /* 0x00000008ff027e24 */ /* 0x000fd8000f8e00ff */
[----:B------:R-:W1:Y:S01]  /*09d0*/  @P4 LDC R17, c[0x0][0x10] ;  /* 0x00000400ff114b82 */ /* 0x000e620000000800 */
[----:B------:R-:W-:Y:S02]  /*09e0*/  @P4 IMAD.MOV.U32 R9, RZ, RZ, RZ ;  /* 0x000000ffff094224 */ /* 0x000fe400078e00ff */
[----:B------:R-:W-:-:S05]  /*09f0*/  @P4 IMAD.MOV.U32 R11, RZ, RZ, RZ ;  /* 0x000000ffff0b4224 */ /* 0x000fca00078e00ff */
[----:B------:R-:W2:Y:S01]  /*0a00*/  @!P4 LDC R15, c[0x0][0xc] ;  /* 0x00000300ff0fcb82 */ /* 0x000ea20000000800 */
[----:B-1----:R-:W-:-:S04]  /*0a10*/  @P4 IMAD.WIDE.U32 R16, R17, UR8, R8 ;  /* 0x0000000811104c25 */ /* 0x002fc8000f8e0008 */
[----:B--2---:R-:W-:-:S04]  /*0a20*/  @!P4 IMAD.WIDE.U32 R14, R8, R15, R2 ;  /* 0x0000000f080ec225 */ /* 0x004fc800078e0002 */
[----:B------:R-:W-:Y:S02]  /*0a30*/  @P4 IMAD.MOV.U32 R2, RZ, RZ, R16 ;  /* 0x000000ffff024224 */ /* 0x000fe400078e0010 */
[----:B------:R-:W-:Y:S02]  /*0a40*/  @P4 IMAD.IADD R3, R17, 0x1, R11 ;  /* 0x0000000111034824 */ /* 0x000fe400078e020b */
[----:B------:R-:W-:Y:S02]  /*0a50*/  @!P4 IMAD.MOV.U32 R2, RZ, RZ, R14 ;  /* 0x000000ffff02c224 */ /* 0x000fe400078e000e */
[----:B------:R-:W-:Y:S01]  /*0a60*/  @!P4 IMAD.MOV.U32 R3, RZ, RZ, R15 ;  /* 0x000000ffff03c224 */ /* 0x000fe200078e000f */
[----:B------:R-:W-:Y:S06]  /*0a70*/  @!P2 BRA `(.L_x_6) ;  /* 0x00000000000ca947 */ /* 0x000fec0003800000 */
[----:B------:R-:W-:Y:S01]  /*0a80*/  UCGABAR_WAIT ;  /* 0x0000000000007dc7 */ /* 0x000fe20008000000 */
[----:B------:R-:W-:Y:S01]  /*0a90*/  CCTL.IVALL ;  /* 0x00000000ff00798f */ /* 0x000fe20002000000 */
[----:B------:R-:W-:Y:S05]  /*0aa0*/  BRA `(.L_x_7) ;  /* 0x0000000000047947 */ /* 0x000fea0003800000 */
.L_x_6:
[----:B------:R-:W-:Y:S06]  /*0ab0*/  BAR.SYNC.DEFER_BLOCKING 0x0 ;  /* 0x0000000000007b1d */ /* 0x000fec0000010000 */
.L_x_7:
[----:B------:R-:W-:Y:S05]  /*0ac0*/  @!P3 BRA `(.L_x_8) ;  /* 0x00000064008cb947 */ /* 0x000fea0003800000 */
[----:B------:R-:W-:-:S13]  /*0ad0*/  ISETP.GT.U32.AND P0, PT, R12, 0x1, PT ;  /* 0x000000010c00780c */ /* 0x000fda0003f04070 */
[----:B0-----:R-:W-:Y:S05]  /*0ae0*/  @P0 EXIT ;  /* 0x000000000000094d */ /* 0x001fea0003800000 */
[----:B------:R-:W-:Y:S01]  /*0af0*/  ULDC.64 UR4, c[0x0][0x650] ;  /* 0x0001940000047ab9 */ /* 0x000fe20000000a00 */
[----:B------:R-:W-:Y:S01]  /*0b00*/  PRMT R16, RZ, 0x7610, R16 ;  /* 0x00007610ff107816 */ /* 0x000fe20000000010 */
[----:B------:R-:W-:Y:S01]  /*0b10*/  IMAD.MOV.U32 R11, RZ, RZ, -0x1 ;  /* 0xffffffffff0b7424 */ /* 0x000fe200078e00ff */
[----:B------:R-:W-:Y:S01]  /*0b20*/  ISETP.GE.U32.AND P0, PT, R2, UR4, PT ;  /* 0x0000000402007c0c */ /* 0x000fe2000bf06070 */
[----:B------:R-:W-:Y:S02]  /*0b30*/  IMAD.MOV.U32 R12, RZ, RZ, -0x1 ;  /* 0xffffffffff0c7424 */ /* 0x000fe400078e00ff */
[----:B------:R-:W-:Y:S01]  /*0b40*/  IMAD.MOV.U32 R7, RZ, RZ, -0x1 ;  /* 0xffffffffff077424 */ /* 0x000fe200078e00ff */
[----:B------:R-:W-:-:S13]  /*0b50*/  ISETP.GE.U32.AND.EX P0, PT, R3, UR5, PT, P0 ;  /* 0x0000000503007c0c */ /* 0x000fda000bf06100 */
[----:B------:R-:W-:Y:S05]  /*0b60*/  @P0 BRA `(.L_x_9) ;  /* 0x0000000400280947 */ /* 0x000fea0003800000 */
[----:B------:R-:W0:Y:S01]  /*0b70*/  LDC.64 R22, c[0x0][0x628] ;  /* 0x00018a00ff167b82 */ /* 0x000e220000000a00 */
[----:B------:R-:W-:Y:S02]  /*0b80*/  IMAD.MOV.U32 R14, RZ, RZ, R2 ;  /* 0x000000ffff0e7224 */ /* 0x000fe400078e0002 */
[----:B------:R-:W-:-:S05]  /*0b90*/  IMAD.MOV.U32 R15, RZ, RZ, R3 ;  /* 0x000000ffff0f7224 */ /* 0x000fca00078e0003 */
[----:B------:R-:W1:Y:S08]  /*0ba0*/  LDC R12, c[0x0][0x630] ;  /* 0x00018c00ff0c7b82 */ /* 0x000e700000000800 */
[----:B------:R-:W2:Y:S01]  /*0bb0*/  LDC.64 R24, c[0x0][0x620] ;  /* 0x00018800ff187b82 */ /* 0x000ea20000000a00 */
[----:B0-----:R-:W-:-:S04]  /*0bc0*/  ISETP.NE.U32.AND P0, PT, R22, RZ, PT ;  /* 0x000000ff1600720c */ /* 0x001fc80003f05070 */
[----:B------:R-:W-:-:S13]  /*0bd0*/  ISETP.NE.AND.EX P0, PT, R23, RZ, PT, P0 ;  /* 0x000000ff1700720c */ /* 0x000fda0003f05300 */
[----:B-12---:R-:W-:Y:S05]  /*0be0*/  @!P0 BRA `(.L_x_10) ;  /* 0x0000000000288947 */ /* 0x006fea0003800000 */
[----:B------:R-:W0:Y:S02]  /*0bf0*/  LDC R7, c[0x0][0x634] ;  /* 0x00018d00ff077b82 */ /* 0x000e240000000800 */
[----:B0-----:R-:W-:-:S05]  /*0c00*/  IADD3 R7, P0, R2, R7, RZ ;  /* 0x0000000702077210 */ /* 0x001fca0007f1e0ff */
[----:B------:R-:W-:-:S04]  /*0c10*/  IMAD.X R11, RZ, RZ, R3, P0 ;  /* 0x000000ffff0b7224 */ /* 0x000fc800000e0603 */
[----:B------:R-:W-:-:S04]  /*0c20*/  IMAD.WIDE.U32 R14, R11, R22, RZ ;  /* 0x000000160b0e7225 */ /* 0x000fc800078e00ff */
[----:B------:R-:W-:-:S04]  /*0c30*/  IMAD.WIDE.U32 R16, P0, R7, R23, R14 ;  /* 0x0000001707107225 */ /* 0x000fc8000780000e */
[----:B------:R-:W-:-:S04]  /*0c40*/  IMAD.WIDE.U32 R14, R7, R22, RZ ;  /* 0x00000016070e7225 */ /* 0x000fc800078e00ff */
[----:B------:R-:W-:Y:S01]  /*0c50*/  IMAD.X R19, RZ, RZ, RZ, P0 ;  /* 0x000000ffff137224 */ /* 0x000fe200000e06ff */
[----:B------:R-:W-:Y:S01]  /*0c60*/  IADD3 RZ, P0, R15, R16, RZ ;  /* 0x000000100fff7210 */ /* 0x000fe20007f1e0ff */
[----:B------:R-:W-:-:S04]  /*0c70*/  IMAD.MOV.U32 R18, RZ, RZ, R17 ;  /* 0x000000ffff127224 */ /* 0x000fc800078e0011 */
[----:B------:R-:W-:-:S08]  /*0c80*/  IMAD.WIDE.U32.X R14, R11, R23, R18, P0 ;  /* 0x000000170b0e7225 */ /* 0x000fd000000e0412 */
.L_x_10:
[----:B------:R-:W0:Y:S01]  /*0c90*/  LDC.64 R28, c[0x0][0x640] ;  /* 0x00019000ff1c7b82 */ /* 0x000e220000000a00 */
[--C-:B------:R-:W-:Y:S01]  /*0ca0*/  SHF.R.U64 R27, R14, R12, R15.reuse ;  /* 0x0000000c0e1b7219 */ /* 0x100fe2000000120f */
[----:B------:R-:W-:Y:S01]  /*0cb0*/  IMAD R31, R13, R20, R8 ;  /* 0x000000140d1f7224 */ /* 0x000fe200078e0208 */
[----:B------:R-:W-:Y:S01]  /*0cc0*/  SHF.R.U32.HI R7, RZ, R12, R15 ;  /* 0x0000000cff077219 */ /* 0x000fe2000001160f */
[----:B------:R-:W-:Y:S01]  /*0cd0*/  IMAD.MOV.U32 R23, RZ, RZ, 0x1 ;  /* 0x00000001ff177424 */ /* 0x000fe200078e00ff */
[----:B------:R-:W-:-:S03]  /*0ce0*/  IADD3 R9, P0, RZ, -R27, RZ ;  /* 0x8000001bff097210 */ /* 0x000fc60007f1e0ff */
[----:B------:R-:W1:Y:S02]  /*0cf0*/  LDC R18, c[0x0][0x618] ;  /* 0x00018600ff127b82 */ /* 0x000e640000000800 */
[----:B------:R-:W-:Y:S02]  /*0d00*/  IMAD.X R7, RZ, RZ, ~R7, P0 ;  /* 0x000000ffff077224 */ /* 0x000fe400000e0e07 */
[----:B------:R-:W-:-:S04]  /*0d10*/  IMAD.WIDE.U32 R14, R9, R24, R2 ;  /* 0x00000018090e7225 */ /* 0x000fc800078e0002 */
[----:B------:R-:W2:Y:S01]  /*0d20*/  LDC R22, c[0x0][0x608] ;  /* 0x00018200ff167b82 */ /* 0x000ea20000000800 */
[----:B------:R-:W-:Y:S02]  /*0d30*/  IMAD R12, R7, R24, RZ ;  /* 0x00000018070c7224 */ /* 0x000fe400078e02ff */
[----:B------:R-:W-:Y:S02]  /*0d40*/  IMAD.MOV.U32 R7, RZ, RZ, -0x1 ;  /* 0xffffffffff077424 */ /* 0x000fe400078e00ff */
[----:B------:R-:W-:-:S03]  /*0d50*/  IMAD R9, R9, R25, R12 ;  /* 0x0000001909097224 */ /* 0x000fc600078e020c */
[----:B------:R-:W3:Y:S01]  /*0d60*/  LDC R26, c[0x0][0x658] ;  /* 0x00019600ff1a7b82 */ /* 0x000ee20000000800 */
[----:B------:R-:W-:Y:S01]  /*0d70*/  IMAD.IADD R9, R15, 0x1, R9 ;  /* 0x000000010f097824 */ /* 0x000fe200078e0209 */
[----:B0-----:R-:W-:-:S04]  /*0d80*/  ISETP.NE.U32.AND P0, PT, R28, RZ, PT ;  /* 0x000000ff1c00720c */ /* 0x001fc80003f05070 */
[----:B------:R-:W-:Y:S02]  /*0d90*/  ISETP.NE.AND.EX P0, PT, R29, RZ, PT, P0 ;  /* 0x000000ff1d00720c */ /* 0x000fe40003f05300 */
[----:B------:R-:W0:Y:S01]  /*0da0*/  LDC R24, c[0x0][0x600] ;  /* 0x00018000ff187b82 */ /* 0x000e220000000800 */
[-CC-:B-1----:R-:W-:Y:S02]  /*0db0*/  SHF.R.U64 R16, R14, R18.reuse, R9.reuse ;  /* 0x000000120e107219 */ /* 0x182fe40000001209 */
[----:B------:R-:W-:-:S05]  /*0dc0*/  SHF.R.U32.HI R9, RZ, R18, R9 ;  /* 0x00000012ff097219 */ /* 0x000fca0000011609 */
[----:B------:R-:W1:Y:S01]  /*0dd0*/  LDC R19, c[0x0][0x648] ;  /* 0x00019200ff137b82 */ /* 0x000e620000000800 */
[-CC-:B--2---:R-:W-:Y:S02]  /*0de0*/  SHF.R.U64 R18, R16, R22.reuse, R9.reuse ;  /* 0x0000001610127219 */ /* 0x184fe40000001209 */
[----:B------:R-:W-:-:S05]  /*0df0*/  SHF.R.U32.HI R9, RZ, R22, R9 ;  /* 0x00000016ff097219 */ /* 0x000fca0000011609 */
[----:B------:R-:W2:Y:S01]  /*0e00*/  LDC R21, c[0x0][0x638] ;  /* 0x00018e00ff157b82 */ /* 0x000ea20000000800 */
[-CC-:B---3--:R-:W-:Y:S02]  /*0e10*/  SHF.R.U64 R20, R18, R26.reuse, R9.reuse ;  /* 0x0000001a12147219 */ /* 0x188fe40000001209 */
[-C--:B------:R-:W-:Y:S02]  /*0e20*/  SHF.L.U32 R7, R7, R26.reuse, RZ ;  /* 0x0000001a07077219 */ /* 0x080fe400000006ff */
[----:B------:R-:W-:Y:S01]  /*0e30*/  SHF.R.U32.HI R9, RZ, R26, R9 ;  /* 0x0000001aff097219 */ /* 0x000fe20000011609 */
[----:B------:R-:W-:Y:S01]  /*0e40*/  IMAD.MOV.U32 R8, RZ, RZ, R20 ;  /* 0x000000ffff087224 */ /* 0x000fe200078e0014 */
[----:B------:R-:W-:Y:S01]  /*0e50*/  LOP3.LUT R11, RZ, R7, RZ, 0x33, !PT ;  /* 0x00000007ff0b7212 */ /* 0x000fe200078e33ff */
[----:B------:R-:W3:Y:S01]  /*0e60*/  LDC R25, c[0x0][0x610] ;  /* 0x00018400ff197b82 */ /* 0x000ee20000000800 */
[----:B------:R-:W-:Y:S05]  /*0e70*/  @!P0 BRA `(.L_x_11) ;  /* 0x0000000000288947 */ /* 0x000fea0003800000 */
[----:B------:R-:W4:Y:S02]  /*0e80*/  LDC R7, c[0x0][0x64c] ;  /* 0x00019300ff077b82 */ /* 0x000f240000000800 */
[----:B----4-:R-:W-:-:S05]  /*0e90*/  IADD3 R7, P0, R20, R7, RZ ;  /* 0x0000000714077210 */ /* 0x010fca0007f1e0ff */
        /* <DEDUP_REMOVED lines=8> */
.L_x_11:
[----:B-1----:R-:W-:Y:S02]  /*0f20*/  SHF.R.U64 R9, R8, R19, R9 ;  /* 0x0000001308097219 */ /* 0x002fe40000001209 */
[----:B------:R-:W-:Y:S01]  /*0f30*/  LOP3.LUT R8, R18, R11, RZ, 0xc0, !PT ;  /* 0x0000000b12087212 */ /* 0x000fe200078ec0ff */
[----:B0-----:R-:W-:Y:S01]  /*0f40*/  VIADD R11, R24, 0xffffffff ;  /* 0xffffffff180b7836 */ /* 0x001fe20000000000 */
[----:B------:R-:W-:Y:S01]  /*0f50*/  SHF.L.U32 R7, R23, R26, RZ ;  /* 0x0000001a17077219 */ /* 0x000fe200000006ff */
[----:B------:R-:W-:Y:S01]  /*0f60*/  IMAD.MOV R12, RZ, RZ, -R9 ;  /* 0x000000ffff0c7224 */ /* 0x000fe200078e0a09 */
[----:B------:R-:W-:Y:S02]  /*0f70*/  SEL R10, R10, R31, !P4 ;  /* 0x0000001f0a0a7207 */ /* 0x000fe40006000000 */
[----:B------:R-:W-:Y:S01]  /*0f80*/  LOP3.LUT R11, R16, R11, RZ, 0xc0, !PT ;  /* 0x0000000b100b7212 */ /* 0x000fe200078ec0ff */
[----:B------:R-:W-:Y:S02]  /*0f90*/  IMAD R9, R7, R9, R8 ;  /* 0x0000000907097224 */ /* 0x000fe400078e0208 */
[----:B--2---:R-:W-:-:S02]  /*0fa0*/  IMAD R7, R12, R21, R20 ;  /* 0x000000150c077224 */ /* 0x004fc400078e0214 */
[----:B---3--:R-:W-:Y:S02]  /*0fb0*/  IMAD R10, R9, R25, R10 ;  /* 0x00000019090a7224 */ /* 0x008fe400078e020a */
[----:B------:R-:W-:Y:S02]  /*0fc0*/  IMAD R7, R7, R24, R11 ;  /* 0x0000001807077224 */ /* 0x000fe400078e020b */
[----:B------:R-:W-:-:S03]  /*0fd0*/  IMAD.MOV.U32 R16, RZ, RZ, 0x1 ;  /* 0x00000001ff107424 */ /* 0x000fc600078e00ff */
[----:B------:R-:W-:Y:S02]  /*0fe0*/  SEL R12, R7, R10, !P4 ;  /* 0x0000000a070c7207 */ /* 0x000fe40006000000 */
[----:B------:R-:W-:Y:S01]  /*0ff0*/  SEL R11, R10, R7, !P4 ;  /* 0x000000070a0b7207 */ /* 0x000fe20006000000 */
[----:B------:R-:W-:-:S07]  /*1000*/  IMAD.MOV.U32 R7, RZ, RZ, R27 ;  /* 0x000000ffff077224 */ /* 0x000fce00078e001b */
.L_x_9:
[----:B------:R-:W-:-:S08]  /*1010*/  NOP ;  /* 0x0000000000007918 */ /* 0x000fd00000000000 */
[----:B------:R-:W0:Y:S02]  /*1020*/  USETMAXREG.TRY_ALLOC.CTAPOOL UP0, 0xe8 ;  /* 0x000000e8000079c8 */ /* 0x000e240008000600 */
[----:B0-----:R-:W-:-:S13]  /*1030*/  PLOP3.LUT P0, PT, PT, PT, UP0, 0x80, 0x0 ;  /* 0x000000000000781c */ /* 0x001fda0003f0f008 */
[----:B------:R-:W-:Y:S05]  /*1040*/  @!P0 BRA `(.L_x_9) ;  /* 0xfffffffc00f08947 */ /* 0x000fea000383ffff */
[----:B------:R-:W-:Y:S01]  /*1050*/  ULDC.64 UR4, c[0x0][0x598] ;  /* 0x0001660000047ab9 */ /* 0x000fe20000000a00 */
[----:B------:R-:W-:Y:S01]  /*1060*/  ULDC.64 UR28, c[0x0][0x208] ;  /* 0x00008200001c7ab9 */ /* 0x000fe20000000a00 */
[----:B------:R-:W-:-:S04]  /*1070*/  ISETP.NE.U32.AND P0, PT, RZ, UR4, PT ;  /* 0x00000004ff007c0c */ /* 0x000fc8000bf05070 */
[----:B------:R-:W-:-:S13]  /*1080*/  ISETP.NE.AND.EX P0, PT, RZ, UR5, PT, P0 ;  /* 0x00000005ff007c0c */ /* 0x000fda000bf05300 */
[----:B------:R-:W-:Y:S05]  /*1090*/  @!P0 BRA `(.L_x_12) ;  /* 0x00000000001c8947 */ /* 0x000fea0003800000 */
[----:B------:R-:W0:Y:S02]  /*10a0*/  LDC.64 R8, c[0x0][0x598] ;  /* 0x00016600ff087b82 */ /* 0x000e240000000a00 */
[----:B0-----:R-:W2:Y:S02]  /*10b0*/  LDG.E.64 R8, desc[UR28][R8.64] ;  /* 0x0000001c08087981 */ /* 0x001ea4000c1e1b00 */
[----:B--2---:R-:W-:-:S04]  /*10c0*/  ISETP.NE.U32.AND P0, PT, R8, RZ, PT ;  /* 0x000000ff0800720c */ /* 0x004fc80003f05070 */
[----:B------:R-:W-:-:S13]  /*10d0*/  ISETP.NE.AND.EX P0, PT, R9, RZ, PT, P0 ;  /* 0x000000ff0900720c */ /* 0x000fda0003f05300 */
[----:B------:R-:W-:Y:S05]  /*10e0*/  @!P0 BRA `(.L_x_12) ;  /* 0x0000000000088947 */ /* 0x000fea0003800000 */
[----:B------:R0:W5:Y:S01]  /*10f0*/  LD.E R8, desc[UR28][R8.64] ;  /* 0x0000001c08087980 */ /* 0x000162000c101900 */
[----:B------:R-:W-:Y:S05]  /*1100*/  BRA `(.L_x_13) ;  /* 0x0000000000207947 */ /* 0x000fea0003800000 */
.L_x_12:
[----:B------:R-:W-:Y:S02]  /*1110*/  ULDC.64 UR4, c[0x0][0x588] ;  /* 0x0001620000047ab9 */ /* 0x000fe40000000a00 */
[----:B------:R-:W-:-:S04]  /*1120*/  ISETP.NE.U32.AND P0, PT, RZ, UR4, PT ;  /* 0x00000004ff007c0c */ /* 0x000fc8000bf05070 */
[----:B------:R-:W-:-:S13]  /*1130*/  ISETP.NE.AND.EX P0, PT, RZ, UR5, PT, P0 ;  /* 0x00000005ff007c0c */ /* 0x000fda000bf05300 */
[----:B------:R-:W-:Y:S05]  /*1140*/  @!P0 BRA `(.L_x_14) ;  /* 0x00000000000c8947 */ /* 0x000fea0003800000 */
[----:B------:R-:W0:Y:S02]  /*1150*/  LDC.64 R8, c[0x0][0x588] ;  /* 0x00016200ff087b82 */ /* 0x000e240000000a00 */
[----:B0-----:R1:W5:Y:S01]  /*1160*/  LDG.E R8, desc[UR28][R8.64] ;  /* 0x0000001c08087981 */ /* 0x001362000c1e1900 */
[----:B------:R-:W-:Y:S05]  /*1170*/  BRA `(.L_x_13) ;  /* 0x0000000000047947 */ /* 0x000fea0003800000 */
.L_x_14:
[----:B------:R-:W2:Y:S02]  /*1180*/  LDC R8, c[0x0][0x580] ;  /* 0x00016000ff087b82 */ /* 0x000ea40000000800 */
.L_x_13:
[----:B------:R-:W-:Y:S02]  /*1190*/  ULDC.64 UR4, c[0x0][0x5a0] ;  /* 0x0001680000047ab9 */ /* 0x000fe40000000a00 */
[----:B------:R-:W-:-:S04]  /*11a0*/  ISETP.NE.U32.AND P0, PT, RZ, UR4, PT ;  /* 0x00000004ff007c0c */ /* 0x000fc8000bf05070 */
[----:B------:R-:W-:-:S13]  /*11b0*/  ISETP.NE.AND.EX P0, PT, RZ, UR5, PT, P0 ;  /* 0x00000005ff007c0c */ /* 0x000fda000bf05300 */
[----:B------:R-:W-:Y:S05]  /*11c0*/  @!P0 BRA `(.L_x_15) ;  /* 0x00000000001c8947 */ /* 0x000fea0003800000 */
[----:B------:R-:W3:Y:S02]  /*11d0*/  LDC.64 R14, c[0x0][0x5a0] ;  /* 0x00016800ff0e7b82 */ /* 0x000ee40000000a00 */
[----:B---3--:R-:W3:Y:S02]  /*11e0*/  LDG.E.64 R14, desc[UR28][R14.64] ;  /* 0x0000001c0e0e7981 */ /* 0x008ee4000c1e1b00 */
[----:B---3--:R-:W-:-:S04]  /*11f0*/  ISETP.NE.U32.AND P0, PT, R14, RZ, PT ;  /* 0x000000ff0e00720c */ /* 0x008fc80003f05070 */
[----:B------:R-:W-:-:S13]  /*1200*/  ISETP.NE.AND.EX P0, PT, R15, RZ, PT, P0 ;  /* 0x000000ff0f00720c */ /* 0x000fda0003f05300 */
[----:B------:R-:W-:Y:S05]  /*1210*/  @!P0 BRA `(.L_x_15) ;  /* 0x0000000000088947 */ /* 0x000fea0003800000 */
[----:B01----:R0:W5:Y:S01]  /*1220*/  LD.E R9, desc[UR28][R14.64] ;  /* 0x0000001c0e097980 */ /* 0x003162000c101900 */
[----:B------:R-:W-:Y:S05]  /*1230*/  BRA `(.L_x_16) ;  /* 0x0000000000207947 */ /* 0x000fea0003800000 */
.L_x_15:
[----:B------:R-:W-:Y:S02]  /*1240*/  ULDC.64 UR4, c[0x0][0x590] ;  /* 0x0001640000047ab9 */ /* 0x000fe40000000a00 */
[----:B------:R-:W-:-:S04]  /*1250*/  ISETP.NE.U32.AND P0, PT, RZ, UR4, PT ;  /* 0x00000004ff007c0c */ /* 0x000fc8000bf05070 */
[----:B------:R-:W-:-:S13]  /*1260*/  ISETP.NE.AND.EX P0, PT, RZ, UR5, PT, P0 ;  /* 0x00000005ff007c0c */ /* 0x000fda000bf05300 */
[----:B------:R-:W-:Y:S05]  /*1270*/  @!P0 BRA `(.L_x_17) ;  /* 0x00000000000c8947 */ /* 0x000fea0003800000 */
[----:B------:R-:W0:Y:S02]  /*1280*/  LDC.64 R14, c[0x0][0x590] ;  /* 0x00016400ff0e7b82 */ /* 0x000e240000000a00 */
[----:B01----:R1:W5:Y:S01]  /*1290*/  LDG.E R9, desc[UR28][R14.64] ;  /* 0x0000001c0e097981 */ /* 0x003362000c1e1900 */
[----:B------:R-:W-:Y:S05]  /*12a0*/  BRA `(.L_x_16) ;  /* 0x0000000000047947 */ /* 0x000fea0003800000 */
.L_x_17:
[----:B01----:R-:W3:Y:S02]  /*12b0*/  LDC R9, c[0x0][0x584] ;  /* 0x00016100ff097b82 */ /* 0x003ee40000000800 */
.L_x_16:
[----:B------:R-:W-:-:S13]  /*12c0*/  LOP3.LUT P0, RZ, R16, 0xff, RZ, 0xc0, !PT ;  /* 0x000000ff10ff7812 */ /* 0x000fda000780c0ff */
[----:B------:R-:W-:Y:S05]  /*12d0*/  @!P0 EXIT ;  /* 0x000000000000894d */ /* 0x000fea0003800000 */
[----:B------:R-:W-:Y:S01]  /*12e0*/  ULDC UR4, c[0x0][0x28c] ;  /* 0x0000a30000047ab9 */ /* 0x000fe20000000800 */
[----:B------:R-:W-:Y:S01]  /*12f0*/  LOP3.LUT R114, R4, 0x1, RZ, 0xfc, !PT ;  /* 0x0000000104727812 */ /* 0x000fe200078efcff */
[----:B------:R-:W-:-:S04]  /*1300*/  UIADD3 UR4, UR4, 0x3f, URZ ;  /* 0x0000003f04047890 */ /* 0x000fc8000fffe03f */
[----:B------:R-:W-:-:S04]  /*1310*/  USHF.R.S32.HI UR5, URZ, 0x1f, UR4 ;  /* 0x0000001f3f057899 */ /* 0x000fc80008011404 */
[----:B------:R-:W-:-:S03]  /*1320*/  ULEA.HI UR5, UR5, UR4, URZ, 0x6 ;  /* 0x0000000405057291 */ /* 0x000fc6000f8f303f */
[----:B------:R-:W-:Y:S01]  /*1330*/  UMOV UR4, URZ ;  /* 0x0000003f00047c82 */ /* 0x000fe20008000000 */
[----:B------:R-:W-:-:S03]  /*1340*/  USHF.R.S32.HI UR9, URZ, 0x6, UR5 ;  /* 0x000000063f097899 */ /* 0x000fc60008011405 */
[----:B------:R-:W-:-:S09]  /*1350*/  UMOV UR5, URZ ;  /* 0x0000003f00057c82 */ /* 0x000fd20008000000 */
.L_x_140:
[----:B------:R-:W-:Y:S01]  /*1360*/  LOP3.LUT R10, R0, 0x80, RZ, 0xc0, !PT ;  /* 0x00000080000a7812 */ /* 0x000fe200078ec0ff */
[----:B----4-:R-:W4:Y:S01]  /*1370*/  S2UR UR12, SR_CgaCtaId ;  /* 0x00000000000c79c3 */ /* 0x010f220000008800 */
[----:B------:R-:W-:Y:S01]  /*1380*/  UMOV UR11, 0x400 ;  /* 0x00000400000b7882 */ /* 0x000fe20000000000 */
[----:B------:R-:W-:Y:S01]  /*1390*/  UMOV UR6, URZ ;  /* 0x0000003f00067c82 */ /* 0x000fe20008000000 */
[----:B------:R-:W-:Y:S01]  /*13a0*/  SHF.R.U32.HI R10, RZ, 0x7, R10 ;  /* 0x00000007ff0a7819 */ /* 0x000fe2000001160a */
[----:B------:R-:W-:Y:S01]  /*13b0*/  UMOV UR7, URZ ;  /* 0x0000003f00077c82 */ /* 0x000fe20008000000 */
[----:B------:R-:W-:Y:S02]  /*13c0*/  CS2R R18, SRZ ;  /* 0x0000000000127805 */ /* 0x000fe4000001ff00 */
[----:B------:R-:W-:Y:S02]  /*13d0*/  CS2R R20, SRZ ;  /* 0x0000000000147805 */ /* 0x000fe4000001ff00 */
[----:B------:R-:W-:Y:S01]  /*13e0*/  CS2R R22, SRZ ;  /* 0x0000000000167805 */ /* 0x000fe2000001ff00 */
[----:B------:R-:W0:Y:S01]  /*13f0*/  LDC R13, c[0x0][0x28c] ;  /* 0x0000a300ff0d7b82 */ /* 0x000e220000000800 */
[----:B-1----:R-:W1:Y:S01]  /*1400*/  SHFL.IDX PT, R10, R10, RZ, 0x1f ;  /* 0x00001fff0a0a7589 */ /* 0x002e6200000e0000 */
[----:B------:R-:W-:-:S02]  /*1410*/  CS2R R72, SRZ ;  /* 0x0000000000487805 */ /* 0x000fc4000001ff00 */
[----:B------:R-:W-:Y:S02]  /*1420*/  CS2R R74, SRZ ;  /* 0x00000000004a7805 */ /* 0x000fe4000001ff00 */
[----:B------:R-:W-:Y:S02]  /*1430*/  CS2R R76, SRZ ;  /* 0x00000000004c7805 */ /* 0x000fe4000001ff00 */
[----:B------:R-:W-:Y:S02]  /*1440*/  CS2R R78, SRZ ;  /* 0x00000000004e7805 */ /* 0x000fe4000001ff00 */
[----:B------:R-:W-:Y:S02]  /*1450*/  CS2R R80, SRZ ;  /* 0x0000000000507805 */ /* 0x000fe4000001ff00 */
[----:B------:R-:W-:Y:S02]  /*1460*/  CS2R R82, SRZ ;  /* 0x0000000000527805 */ /* 0x000fe4000001ff00 */
[----:B------:R-:W-:-:S02]  /*1470*/  CS2R R84, SRZ ;  /* 0x0000000000547805 */ /* 0x000fc4000001ff00 */
[----:B------:R-:W-:Y:S02]  /*1480*/  CS2R R86, SRZ ;  /* 0x0000000000567805 */ /* 0x000fe4000001ff00 */
[----:B------:R-:W-:Y:S02]  /*1490*/  CS2R R88, SRZ ;  /* 0x0000000000587805 */ /* 0x000fe4000001ff00 */
[----:B------:R-:W-:Y:S02]  /*14a0*/  CS2R R90, SRZ ;  /* 0x00000000005a7805 */ /* 0x000fe4000001ff00 */
[----:B------:R-:W-:Y:S02]  /*14b0*/  CS2R R92, SRZ ;  /* 0x00000000005c7805 */ /* 0x000fe4000001ff00 */
[----:B------:R-:W-:Y:S02]  /*14c0*/  CS2R R94, SRZ ;  /* 0x00000000005e7805 */ /* 0x000fe4000001ff00 */
[----:B------:R-:W-:-:S02]  /*14d0*/  CS2R R96, SRZ ;  /* 0x0000000000607805 */ /* 0x000fc4000001ff00 */
[----:B------:R-:W-:Y:S01]  /*14e0*/  CS2R R98, SRZ ;  /* 0x0000000000627805 */ /* 0x000fe2000001ff00 */
[----:B----4-:R-:W-:Y:S01]  /*14f0*/  ULEA UR11, UR12, UR11, 0x18 ;  /* 0x0000000b0c0b7291 */ /* 0x010fe2000f8ec03f */
[----:B------:R-:W-:Y:S02]  /*1500*/  CS2R R100, SRZ ;  /* 0x0000000000647805 */ /* 0x000fe4000001ff00 */
[----:B------:R-:W-:Y:S01]  /*1510*/  CS2R R102, SRZ ;  /* 0x0000000000667805 */ /* 0x000fe2000001ff00 */
[----:B------:R-:W-:Y:S01]  /*1520*/  UMOV UR12, UR5 ;  /* 0x00000005000c7c82 */ /* 0x000fe20008000000 */
[----:B------:R-:W-:Y:S02]  /*1530*/  CS2R R104, SRZ ;  /* 0x0000000000687805 */ /* 0x000fe4000001ff00 */
[----:B------:R-:W-:Y:S02]  /*1540*/  CS2R R106, SRZ ;  /* 0x00000000006a7805 */ /* 0x000fe4000001ff00 */
[----:B------:R-:W-:-:S02]  /*1550*/  CS2R R108, SRZ ;  /* 0x00000000006c7805 */ /* 0x000fc4000001ff00 */
[----:B------:R-:W-:Y:S02]  /*1560*/  CS2R R110, SRZ ;  /* 0x00000000006e7805 */ /* 0x000fe4000001ff00 */
[----:B0-----:R-:W-:Y:S02]  /*1570*/  ISETP.GE.AND P0, PT, R13, 0x1, PT ;  /* 0x000000010d00780c */ /* 0x001fe40003f06270 */
[----:B------:R-:W-:Y:S02]  /*1580*/  CS2R R112, SRZ ;  /* 0x0000000000707805 */ /* 0x000fe4000001ff00 */
[----:B-1----:R-:W-:Y:S01]  /*1590*/  R2UR UR8, R10 ;  /* 0x000000000a0872ca */ /* 0x002fe200000e0000 */
[----:B------:R-:W-:Y:S01]  /*15a0*/  IMAD.U32 R16, RZ, RZ, UR4 ;  /* 0x00000004ff107e24 */ /* 0x000fe2000f8e00ff */
        /* <DEDUP_REMOVED lines=10> */
[----:B------:R-:W-:Y:S01]  /*1650*/  CS2R R52, SRZ ;  /* 0x0000000000347805 */ /* 0x000fe2000001ff00 */
[----:B------:R-:W-:Y:S01]  /*1660*/  ULEA.HI UR10, UR8, UR8, URZ, 0x1 ;  /* 0x00000008080a7291 */ /* 0x000fe2000f8f083f */
[----:B------:R-:W-:Y:S02]  /*1670*/  CS2R R54, SRZ ;  /* 0x0000000000367805 */ /* 0x000fe4000001ff00 */
[----:B------:R-:W-:Y:S02]  /*1680*/  CS2R R40, SRZ ;  /* 0x0000000000287805 */ /* 0x000fe4000001ff00 */
[----:B------:R-:W-:Y:S01]  /*1690*/  CS2R R42, SRZ ;  /* 0x00000000002a7805 */ /* 0x000fe2000001ff00 */
[----:B------:R-:W-:Y:S01]  /*16a0*/  ULOP3.LUT UR10, UR10, 0xffffe, URZ, 0xc0, !UPT ;  /* 0x000ffffe0a0a7892 */ /* 0x000fe2000f8ec03f */
[----:B------:R-:W-:-:S02]  /*16b0*/  CS2R R44, SRZ ;  /* 0x00000000002c7805 */ /* 0x000fc4000001ff00 */
[----:B------:R-:W-:Y:S02]  /*16c0*/  CS2R R46, SRZ ;  /* 0x00000000002e7805 */ /* 0x000fe4000001ff00 */
[----:B------:R-:W-:Y:S01]  /*16d0*/  CS2R R32, SRZ ;  /* 0x0000000000207805 */ /* 0x000fe2000001ff00 */
[----:B------:R-:W-:Y:S01]  /*16e0*/  UIADD3 UR10, UR8, -UR10, URZ ;  /* 0x8000000a080a7290 */ /* 0x000fe2000fffe03f */
[----:B------:R-:W-:Y:S02]  /*16f0*/  CS2R R34, SRZ ;  /* 0x0000000000227805 */ /* 0x000fe4000001ff00 */
[----:B------:R-:W-:Y:S01]  /*1700*/  CS2R R36, SRZ ;  /* 0x0000000000247805 */ /* 0x000fe2000001ff00 */
[----:B------:R-:W-:Y:S01]  /*1710*/  UMOV UR8, URZ ;  /* 0x0000003f00087c82 */ /* 0x000fe20008000000 */
[----:B------:R-:W-:Y:S01]  /*1720*/  ULEA UR10, UR10, UR11, 0xc ;  /* 0x0000000b0a0a7291 */ /* 0x000fe2000f8e603f */
[----:B------:R-:W-:Y:S02]  /*1730*/  CS2R R38, SRZ ;  /* 0x0000000000267805 */ /* 0x000fe4000001ff00 */
[----:B------:R-:W-:-:S02]  /*1740*/  CS2R R24, SRZ ;  /* 0x0000000000187805 */ /* 0x000fc4000001ff00 */
[----:B------:R-:W-:Y:S01]  /*1750*/  CS2R R26, SRZ ;  /* 0x00000000001a7805 */ /* 0x000fe2000001ff00 */
[----:B------:R-:W-:Y:S01]  /*1760*/  UIADD3 UR10, UR10, 0x200, URZ ;  /* 0x000002000a0a7890 */ /* 0x000fe2000fffe03f */
[----:B------:R-:W-:Y:S02]  /*1770*/  CS2R R28, SRZ ;  /* 0x00000000001c7805 */ /* 0x000fe4000001ff00 */
[----:B---3--:R-:W-:Y:S01]  /*1780*/  CS2R R30, SRZ ;  /* 0x00000000001e7805 */ /* 0x008fe2000001ff00 */
[----:B------:R-:W-:-:S04]  /*1790*/  USHF.R.U32.HI UR10, URZ, 0x4, UR10 ;  /* 0x000000043f0a7899 */ /* 0x000fc8000801160a */
[----:B------:R-:W-:Y:S01]  /*17a0*/  ULOP3.LUT UR10, UR10, 0x3fff, URZ, 0xc0, !UPT ;  /* 0x00003fff0a0a7892 */ /* 0x000fe2000f8ec03f */
[----:B------:R-:W-:Y:S11]  /*17b0*/  @!P0 BRA `(.L_x_18) ;  /* 0x0000000800748947 */ /* 0x000ff60003800000 */
[----:B------:R-:W-:-:S13]  /*17c0*/  ISETP.NE.AND P1, PT, R114, 0x3, PT ;  /* 0x000000037200780c */ /* 0x000fda0003f25270 */
[----:B------:R-:W-:Y:S05]  /*17d0*/  @!P1 BRA `(.L_x_19) ;  /* 0x0000000000049947 */ /* 0x000fea0003800000 */
[----:B------:R-:W-:Y:S01]  /*17e0*/  BPT.TRAP 0x1 ;  /* 0x000000040000795c */ /* 0x000fe20000300000 */
.L_x_19:
[----:B------:R-:W-:Y:S01]  /*17f0*/  ULEA UR6, UR5, UR11, 0x3 ;  /* 0x0000000b05067291 */ /* 0x000fe2000f8e183f */
[----:B------:R-:W-:-:S05]  /*1800*/  IMAD.U32 R10, RZ, RZ, UR4 ;  /* 0x00000004ff0a7e24 */ /* 0x000fca000f8e00ff */
[----:B------:R-:W-:-:S04]  /*1810*/  SHF.L.U32 R10, R10, 0x1f, RZ ;  /* 0x0000001f0a0a7819 */ /* 0x000fc800000006ff */
[----:B------:R0:W1:Y:S01]  /*1820*/  SYNCS.PHASECHK.TRANS64.TRYWAIT P0, [UR6], R10 ;  /* 0x0000000aff0075a7 */ /* 0x0000620008000146 */
[----:B------:R-:W-:Y:S05]  /*1830*/  @!P1 BRA `(.L_x_20) ;  /* 0x0000000000049947 */ /* 0x000fea0003800000 */
[----:B------:R-:W-:Y:S01]  /*1840*/  BPT.TRAP 0x1 ;  /* 0x000000040000795c */ /* 0x000fe20000300000 */
.L_x_20:
[----:B-1----:R-:W-:Y:S05]  /*1850*/  @P0 BRA `(.L_x_21) ;  /* 0x0000000000080947 */ /* 0x002fea0003800000 */
[----:B------:R-:W1:Y:S02]  /*1860*/  SYNCS.PHASECHK.TRANS64.TRYWAIT P0, [UR6], R10 ;  /* 0x0000000aff0075a7 */ /* 0x000e640008000146 */
[----:B-1----:R-:W-:Y:S05]  /*1870*/  @!P0 BRA `(.L_x_22) ;  /* 0x0000007400048947 */ /* 0x002fea0003800000 */
.L_x_21:
[----:B------:R-:W-:Y:S01]  /*1880*/  UIADD3 UR6, UR11, 0x2d200, URZ ;  /* 0x0002d2000b067890 */ /* 0x000fe2000fffe03f */
[----:B------:R-:W-:Y:S01]  /*1890*/  WARPGROUP.ARRIVE ;  /* 0x00000000000079c5 */ /* 0x000fe20000000000 */
[----:B------:R-:W-:Y:S01]  /*18a0*/  ULOP3.LUT UR7, UR10, 0x10000, URZ, 0xfc, !UPT ;  /* 0x000100000a077892 */ /* 0x000fe2000f8efc3f */
[----:B------:R-:W-:Y:S01]  /*18b0*/  CS2R R18, SRZ ;  /* 0x0000000000127805 */ /* 0x000fe2000001ff00 */
[----:B------:R-:W-:Y:S01]  /*18c0*/  USHF.R.U32.HI UR6, URZ, 0x4, UR6 ;  /* 0x000000043f067899 */ /* 0x000fe20008011606 */
[----:B------:R-:W-:Y:S01]  /*18d0*/  CS2R R20, SRZ ;  /* 0x0000000000147805 */ /* 0x000fe2000001ff00 */
[----:B------:R-:W-:Y:S01]  /*18e0*/  UIMAD UR7, UR5, 0x300, UR7 ;  /* 0x00000300050778a4 */ /* 0x000fe2000f8e0207 */
[----:B------:R-:W-:Y:S01]  /*18f0*/  CS2R R22, SRZ ;  /* 0x0000000000167805 */ /* 0x000fe2000001ff00 */
[----:B------:R-:W-:Y:S01]  /*1900*/  ULOP3.LUT UR6, UR6, 0x3fff, URZ, 0xc0, !UPT ;  /* 0x00003fff06067892 */ /* 0x000fe2000f8ec03f */
[----:B------:R-:W-:Y:S01]  /*1910*/  CS2R R72, SRZ ;  /* 0x0000000000487805 */ /* 0x000fe2000001ff00 */
[----:B------:R-:W-:Y:S01]  /*1920*/  UMOV UR13, 0x80000020 ;  /* 0x80000020000d7882 */ /* 0x000fe20000000000 */
[----:B------:R-:W-:Y:S01]  /*1930*/  UMOV UR15, 0x80000020 ;  /* 0x80000020000f7882 */ /* 0x000fe20000000000 */
[----:B------:R-:W-:Y:S01]  /*1940*/  ULOP3.LUT UR6, UR6, 0x10000, URZ, 0xfc, !UPT ;  /* 0x0001000006067892 */ /* 0x000fe2000f8efc3f */
[----:B------:R-:W-:Y:S01]  /*1950*/  CS2R R74, SRZ ;  /* 0x00000000004a7805 */ /* 0x000fe2000001ff00 */
[----:B------:R-:W-:Y:S01]  /*1960*/  UMOV UR12, UR7 ;  /* 0x00000007000c7c82 */ /* 0x000fe20008000000 */
[----:B------:R-:W-:Y:S01]  /*1970*/  UMOV UR17, UR13 ;  /* 0x0000000d00117c82 */ /* 0x000fe20008000000 */
[----:B------:R-:W-:Y:S01]  /*1980*/  UIMAD UR8, UR5, 0xc0, UR6 ;  /* 0x000000c0050878a4 */ /* 0x000fe2000f8e0206 */
[----:B------:R-:W-:Y:S01]  /*1990*/  CS2R R76, SRZ ;  /* 0x00000000004c7805 */ /* 0x000fe2000001ff00 */
[----:B------:R-:W-:Y:S01]  /*19a0*/  UMOV UR16, UR12 ;  /* 0x0000000c00107c82 */ /* 0x000fe20008000000 */
[----:B------:R-:W-:Y:S01]  /*19b0*/  UMOV UR19, 0x80000020 ;  /* 0x8000002000137882 */ /* 0x000fe20000000000 */
[----:B------:R-:W-:Y:S01]  /*19c0*/  UIADD3 UR18, UR8, 0x40, URZ ;  /* 0x0000004008127890 */ /* 0x000fe2000fffe03f */
[----:B------:R-:W-:Y:S01]  /*19d0*/  CS2R R78, SRZ ;  /* 0x00000000004e7805 */ /* 0x000fe2000001ff00 */
[----:B------:R-:W-:Y:S01]  /*19e0*/  UIADD3 UR22, UR8, 0x80, URZ ;  /* 0x0000008008167890 */ /* 0x000fe2000fffe03f */
[----:B------:R-:W-:Y:S01]  /*19f0*/  CS2R R80, SRZ ;  /* 0x0000000000507805 */ /* 0x000fe2000001ff00 */
[----:B------:R-:W-:Y:S01]  /*1a00*/  UMOV UR14, UR8 ;  /* 0x00000008000e7c82 */ /* 0x000fe20008000000 */
[----:B------:R-:W-:Y:S01]  /*1a10*/  UMOV UR20, UR12 ;  /* 0x0000000c00147c82 */ /* 0x000fe20008000000 */
[----:B------:R-:W-:Y:S01]  /*1a20*/  QGMMA.64x16x32.F32.E4M3.E4M3 R64, gdesc[UR12], RZ, !UPT ;  /* 0x002000000c4079f3 */ /* 0x000fe2000c7008ff */
[----:B------:R-:W-:Y:S01]  /*1a30*/  UMOV UR21, UR13 ;  /* 0x0000000d00157c82 */ /* 0x000fe20008000000 */
[----:B------:R-:W-:Y:S01]  /*1a40*/  UMOV UR23, 0x80000020 ;  /* 0x8000002000177882 */ /* 0x000fe20000000000 */
[----:B------:R-:W-:Y:S01]  /*1a50*/  UIADD3 UR12, UR7, 0x2, URZ ;  /* 0x00000002070c7890 */ /* 0x000fe2000fffe03f */
[----:B------:R-:W-:Y:S01]  /*1a60*/  QGMMA.64x16x32.F32.E4M3.E4M3 R48, gdesc[UR16], RZ, !UPT ;  /* 0x00200000103079f3 */ /* 0x000fe2000c7008ff */
[----:B------:R-:W-:Y:S01]  /*1a70*/  UIADD3 UR16, UR7, 0x200, URZ ;  /* 0x0000020007107890 */ /* 0x000fe2000fffe03f */
[----:B------:R-:W-:Y:S01]  /*1a80*/  CS2R R82, SRZ ;  /* 0x0000000000527805 */ /* 0x000fe2000001ff00 */
[----:B------:R-:W-:Y:S01]  /*1a90*/  UIADD3 UR7, UR7, 0x202, URZ ;  /* 0x0000020207077890 */ /* 0x000fe2000fffe03f */
[----:B------:R-:W-:Y:S01]  /*1aa0*/  QGMMA.64x16x32.F32.E4M3.E4M3 R32, gdesc[UR20], RZ, !UPT ;  /* 0x00200000142079f3 */ /* 0x000fe2000c7008ff */
[----:B------:R-:W-:Y:S01]  /*1ab0*/  UMOV UR21, 0x80000020 ;  /* 0x8000002000157882 */ /* 0x000fe20000000000 */
[----:B------:R-:W-:Y:S01]  /*1ac0*/  UMOV UR13, 0x80000020 ;  /* 0x80000020000d7882 */ /* 0x000fe20000000000 */
[----:B------:R-:W-:Y:S01]  /*1ad0*/  UMOV UR17, UR21 ;  /* 0x0000001500117c82 */ /* 0x000fe20008000000 */
[----:B------:R-:W-:Y:S01]  /*1ae0*/  UMOV UR20, UR16 ;  /* 0x0000001000147c82 */ /* 0x000fe20008000000 */
[----:B------:R-:W-:Y:S01]  /*1af0*/  UMOV UR6, 0x2 ;  /* 0x0000000200067882 */ /* 0x000fe20000000000 */
[----:B------:R-:W-:Y:S01]  /*1b00*/  QGMMA.64x16x32.F32.E4M3.E4M3 R24, gdesc[UR20], RZ, !UPT ;  /* 0x00200000141879f3 */ /* 0x000fe2000c7008ff */
[----:B------:R-:W-:Y:S01]  /*1b10*/  UMOV UR16, UR20 ;  /* 0x0000001400107c82 */ /* 0x000fe20008000000 */
[----:B------:R-:W-:Y:S01]  /*1b20*/  UMOV UR22, UR14 ;  /* 0x0000000e00167c82 */ /* 0x000fe20008000000 */
[----:B------:R-:W-:Y:S01]  /*1b30*/  UMOV UR23, UR15 ;  /* 0x0000000f00177c82 */ /* 0x000fe20008000000 */
[----:B------:R-:W-:Y:S01]  /*1b40*/  QGMMA.64x16x32.F32.E4M3.E4M3 R40, gdesc[UR16], RZ, !UPT ;  /* 0x00200000102879f3 */ /* 0x000fe2000c7008ff */
[----:B------:R-:W-:Y:S01]  /*1b50*/  UIADD3 UR14, UR8, 0x2, URZ ;  /* 0x00000002080e7890 */ /* 0x000fe2000fffe03f */
[----:B------:R-:W-:Y:S01]  /*1b60*/  CS2R R84, SRZ ;  /* 0x0000000000547805 */ /* 0x000fe2000001ff00 */
[----:B------:R-:W-:Y:S01]  /*1b70*/  UIADD3 UR18, UR8, 0x42, URZ ;  /* 0x0000004208127890 */ /* 0x000fe2000fffe03f */
[----:B------:R-:W-:Y:S01]  /*1b80*/  QGMMA.64x16x32.F32.E4M3.E4M3 R56, gdesc[UR20], RZ, !UPT ;  /* 0x00200000143879f3 */ /* 0x000fe2000c7008ff */
[----:B------:R-:W-:Y:S01]  /*1b90*/  UIADD3 UR22, UR8, 0x82, URZ ;  /* 0x0000008208167890 */ /* 0x000fe2000fffe03f */
[----:B------:R-:W-:Y:S01]  /*1ba0*/  CS2R R86, SRZ ;  /* 0x0000000000567805 */ /* 0x000fe2000001ff00 */
[----:B------:R-:W-:Y:S01]  /*1bb0*/  UMOV UR15, 0x80000020 ;  /* 0x80000020000f7882 */ /* 0x000fe20000000000 */
[----:B------:R-:W-:Y:S01]  /*1bc0*/  UMOV UR16, UR12 ;  /* 0x0000000c00107c82 */ /* 0x000fe20008000000 */
[----:B------:R-:W-:Y:S01]  /*1bd0*/  UMOV UR17, UR13 ;  /* 0x0000000d00117c82 */ /* 0x000fe20008000000 */
[----:B------:R-:W-:Y:S01]  /*1be0*/  UMOV UR19, 0x80000020 ;  /* 0x8000002000137882 */ /* 0x000fe20000000000 */
[----:B------:R-:W-:Y:S01]  /*1bf0*/  UMOV UR20, UR12 ;  /* 0x0000000c00147c82 */ /* 0x000fe20008000000 */
[----:B------:R-:W-:Y:S01]  /*1c00*/  UMOV UR21, UR13 ;  /* 0x0000000d00157c82 */ /* 0x000fe20008000000 */
[----:B------:R-:W-:Y:S01]  /*1c10*/  UMOV UR23, 0x80000020 ;  /* 0x8000002000177882 */ /* 0x000fe20000000000 */
        /* <DEDUP_REMOVED lines=12> */
[----:B------:R-:W-:Y:S01]  /*1ce0*/  CS2R R112, SRZ ;  /* 0x0000000000707805 */ /* 0x000fe2000001ff00 */
[----:B------:R-:W-:Y:S04]  /*1cf0*/  QGMMA.64x16x32.F32.E4M3.E4M3 R64, gdesc[UR12], R64 ;  /* 0x002000000c4079f3 */ /* 0x000fe80008700840 */
[----:B------:R-:W-:Y:S04]  /*1d00*/  QGMMA.64x16x32.F32.E4M3.E4M3 R48, gdesc[UR16], R48 ;  /* 0x00200000103079f3 */ /* 0x000fe80008700830 */
[----:B------:R-:W-:Y:S01]  /*1d10*/  QGMMA.64x16x32.F32.E4M3.E4M3 R32, gdesc[UR20], R32 ;  /* 0x00200000142079f3 */ /* 0x000fe20008700820 */
[----:B------:R-:W-:Y:S01]  /*1d20*/  UMOV UR20, UR7 ;  /* 0x0000000700147c82 */ /* 0x000fe20008000000 */
[----:B------:R-:W-:Y:S01]  /*1d30*/  ULDC UR7, c[0x0][0x50c] ;  /* 0x0001430000077ab9 */ /* 0x000fe20000000800 */
[----:B------:R-:W-:Y:S01]  /*1d40*/  UMOV UR21, 0x80000020 ;  /* 0x8000002000157882 */ /* 0x000fe20000000000 */
[----:B------:R-:W-:Y:S01]  /*1d50*/  UISETP.NE.AND UP0, UPT, UR7, 0x2, UPT ;  /* 0x000000020700788c */ /* 0x000fe2000bf05270 */
[----:B------:R-:W-:Y:S01]  /*1d60*/  UMOV UR16, UR20 ;  /* 0x0000001400107c82 */ /* 0x000fe20008000000 */
[----:B------:R-:W-:-:S02]  /*1d70*/  UMOV UR17, UR21 ;  /* 0x0000001500117c82 */ /* 0x000fc40008000000 */
[----:B------:R-:W-:Y:S01]  /*1d80*/  USEL UR7, URZ, 0x1, UP0 ;  /* 0x000000013f077887 */ /* 0x000fe20008000000 */
[----:B------:R-:W-:Y:S01]  /*1d90*/  QGMMA.64x16x32.F32.E4M3.E4M3 R24, gdesc[UR20], R24 ;  /* 0x00200000141879f3 */ /* 0x000fe20008700818 */
[----:B------:R-:W-:Y:S01]  /*1da0*/  UMOV UR12, UR20 ;  /* 0x00000014000c7c82 */ /* 0x000fe20008000000 */
[----:B------:R-:W-:Y:S02]  /*1db0*/  UMOV UR13, UR21 ;  /* 0x00000015000d7c82 */ /* 0x000fe40008000000 */
[----:B------:R-:W-:Y:S01]  /*1dc0*/  QGMMA.64x16x32.F32.E4M3.E4M3 R40, gdesc[UR16], R40 ;  /* 0x00200000102879f3 */ /* 0x000fe20008700828 */
[----:B------:R-:W-:-:S03]  /*1dd0*/  ISETP.NE.AND P0, PT, RZ, UR7, PT ;  /* 0x00000007ff007c0c */ /* 0x000fc6000bf05270 */
[----:B------:R-:W-:Y:S10]  /*1de0*/  QGMMA.64x16x32.F32.E4M3.E4M3 R56, gdesc[UR12], R56, gsb0 ;  /* 0x002000000c3879f3 */ /* 0x000ff40008000838 */
[----:B------:R-:W-:Y:S05]  /*1df0*/  @!P0 BRA `(.L_x_23) ;  /* 0x0000000000c88947 */ /* 0x000fea0003800000 */
[----:B------:R-:W-:Y:S02]  /*1e00*/  WARPGROUP.DEPBAR.LE gsb0, 0x0 ;  /* 0x00008000000079c5 */ /* 0x000fe40000010000 */
[----:B------:R-:W-:-:S01]  /*1e10*/  FADD R113, RZ, R64 ;  /* 0x00000040ff717221 */ /* 0x000fc20000000000 */
[----:B------:R-:W-:Y:S01]  /*1e20*/  FADD R112, RZ, R65 ;  /* 0x00000041ff707221 */ /* 0x000fe20000000000 */
        /* <DEDUP_REMOVED lines=46> */
[----:B------:R-:W-:-:S06]  /*2110*/  UMOV UR6, URZ ;  /* 0x0000003f00067c82 */ /* 0x000fcc0008000000 */
.L_x_23:
[----:B------:R-:W-:-:S04]  /*2120*/  UIADD3 UR12, UR5, 0x1, URZ ;  /* 0x00000001050c7890 */ /* 0x000fc8000fffe03f */
[----:B------:R-:W-:-:S04]  /*2130*/  UISETP.NE.AND UP0, UPT, UR12, 0xf, UPT ;  /* 0x0000000f0c00788c */ /* 0x000fc8000bf05270 */
[----:B------:R-:W-:Y:S02]  /*2140*/  USEL UR8, URZ, 0x1, UP0 ;  /* 0x000000013f087887 */ /* 0x000fe40008000000 */
[----:B------:R-:W-:Y:S02]  /*2150*/  USEL UR12, UR12, URZ, UP0 ;  /* 0x0000003f0c0c7287 */ /* 0x000fe40008000000 */
[----:B------:R-:W-:-:S06]  /*2160*/  ULOP3.LUT UR8, UR4, UR8, URZ, 0x3c, !UPT ;  /* 0x0000000804087292 */ /* 0x000fcc000f8e3c3f */
[----:B------:R-:W-:Y:S01]  /*2170*/  IMAD.U32 R16, RZ, RZ, UR8 ;  /* 0x00000008ff107e24 */ /* 0x000fe2000f8e00ff */
[----:B------:R-:W-:-:S06]  /*2180*/  UMOV UR8, 0x1 ;  /* 0x0000000100087882 */ /* 0x000fcc0000000000 */
.L_x_18:
[----:B------:R-:W-:-:S04]  /*2190*/  UISETP.LT.AND UP0, UPT, UR9, 0x1, UPT ;  /* 0x000000010900788c */ /* 0x000fc8000bf01270 */
[----:B------:R-:W-:-:S04]  /*21a0*/  USEL UR13, UR9, 0x1, UP0 ;  /* 0x00000001090d7887 */ /* 0x000fc80008000000 */
[----:B------:R-:W-:-:S04]  /*21b0*/  UIADD3 UR13, UR9, -UR13, URZ ;  /* 0x8000000d090d7290 */ /* 0x000fc8000fffe03f */
[----:B------:R-:W-:-:S06]  /*21c0*/  UISETP.GE.AND UP0, UPT, UR13, 0x1, UPT ;  /* 0x000000010d00788c */ /* 0x000fcc000bf06270 */
[----:B------:R-:W-:-:S13]  /*21d0*/  PLOP3.LUT P0, PT, PT, PT, UP0, 0x80, 0x0 ;  /* 0x000000000000781c */ /* 0x000fda0003f0f008 */
[----:B------:R-:W-:Y:S05]  /*21e0*/  @!P0 BRA `(.L_x_24) ;  /* 0x0000000800708947 */ /* 0x000fea0003800000 */
[----:B-1----:R-:W-:Y:S02]  /*21f0*/  IMAD.U32 R13, RZ, RZ, UR5 ;  /* 0x00000005ff0d7e24 */ /* 0x002fe4000f8e00ff */
[----:B0-----:R-:W-:Y:S01]  /*2200*/  IMAD.U32 R10, RZ, RZ, UR13 ;  /* 0x0000000dff0a7e24 */ /* 0x001fe2000f8e00ff */
[----:B------:R-:W-:-:S06]  /*2210*/  ULDC UR13, c[0x0][0x50c] ;  /* 0x00014300000d7ab9 */ /* 0x000fcc0000000800 */
.L_x_32:
[----:B------:R-:W-:-:S13]  /*2220*/  ISETP.NE.AND P1, PT, R114, 0x3, PT ;  /* 0x000000037200780c */ /* 0x000fda0003f25270 */
[----:B------:R-:W-:Y:S05]  /*2230*/  @!P1 BRA `(.L_x_25) ;  /* 0x0000000000049947 */ /* 0x000fea0003800000 */
[----:B------:R-:W-:Y:S01]  /*2240*/  BPT.TRAP 0x1 ;  /* 0x000000040000795c */ /* 0x000fe20000300000 */
.L_x_25:
[----:B------:R-:W0:Y:S01]  /*2250*/  S2UR UR14, SR_CgaCtaId ;  /* 0x00000000000e79c3 */ /* 0x000e220000008800 */
[----:B------:R-:W-:Y:S01]  /*2260*/  UMOV UR11, 0x400 ;  /* 0x00000400000b7882 */ /* 0x000fe20000000000 */
[----:B------:R-:W-:Y:S01]  /*2270*/  SHF.L.U32 R14, R16, 0x1f, RZ ;  /* 0x0000001f100e7819 */ /* 0x000fe200000006ff */
[----:B0-----:R-:W-:-:S04]  /*2280*/  ULEA UR11, UR14, UR11, 0x18 ;  /* 0x0000000b0e0b7291 */ /* 0x001fc8000f8ec03f */
[----:B------:R-:W-:-:S09]  /*2290*/  ULEA UR14, UR12, UR11, 0x3 ;  /* 0x0000000b0c0e7291 */ /* 0x000fd2000f8e183f */
[----:B------:R0:W1:Y:S01]  /*22a0*/  SYNCS.PHASECHK.TRANS64.TRYWAIT P0, [UR14], R14 ;  /* 0x0000000eff0075a7 */ /* 0x000062000800014e */
[----:B------:R-:W-:Y:S05]  /*22b0*/  @!P1 BRA `(.L_x_26) ;  /* 0x0000000000049947 */ /* 0x000fea0003800000 */
[----:B------:R-:W-:Y:S01]  /*22c0*/  BPT.TRAP 0x1 ;  /* 0x000000040000795c */ /* 0x000fe20000300000 */
.L_x_26:
[----:B-1----:R-:W-:Y:S05]  /*22d0*/  @P0 BRA `(.L_x_27) ;  /* 0x0000000000080947 */ /* 0x002fea0003800000 */
[----:B------:R-:W1:Y:S02]  /*22e0*/  SYNCS.PHASECHK.TRANS64.TRYWAIT P0, [UR14], R14 ;  /* 0x0000000eff0075a7 */ /* 0x000e64000800014e */
[----:B-1----:R-:W-:Y:S05]  /*22f0*/  @!P0 BRA `(.L_x_28) ;  /* 0x00000068007c8947 */ /* 0x002fea0003800000 */
.L_x_27:
[----:B------:R-:W-:Y:S01]  /*2300*/  UIADD3 UR14, UR11, 0x2d200, URZ ;  /* 0x0002d2000b0e7890 */ /* 0x000fe2000fffe03f */
[----:B------:R-:W-:Y:S01]  /*2310*/  WARPGROUP.ARRIVE ;  /* 0x00000000000079c5 */ /* 0x000fe20000000000 */
[----:B------:R-:W-:Y:S02]  /*2320*/  UISETP.NE.AND UP0, UPT, UR7, URZ, UPT ;  /* 0x0000003f0700728c */ /* 0x000fe4000bf05270 */
[----:B------:R-:W-:Y:S02]  /*2330*/  USHF.R.U32.HI UR14, URZ, 0x4, UR14 ;  /* 0x000000043f0e7899 */ /* 0x000fe4000801160e */
[----:B------:R-:W-:Y:S02]  /*2340*/  USEL UR8, UR8, URZ, !UP0 ;  /* 0x0000003f08087287 */ /* 0x000fe4000c000000 */
[----:B------:R-:W-:Y:S02]  /*2350*/  ULOP3.LUT UR14, UR14, 0x3fff, URZ, 0xc0, !UPT ;  /* 0x00003fff0e0e7892 */ /* 0x000fe4000f8ec03f */
[----:B------:R-:W-:-:S02]  /*2360*/  ULOP3.LUT UR7, UR10, 0x10000, URZ, 0xfc, !UPT ;  /* 0x000100000a077892 */ /* 0x000fc4000f8efc3f */
[----:B------:R-:W-:Y:S02]  /*2370*/  ULOP3.LUT UR14, UR14, 0x10000, URZ, 0xfc, !UPT ;  /* 0x000100000e0e7892 */ /* 0x000fe4000f8efc3f */
[----:B------:R-:W-:Y:S02]  /*2380*/  UISETP.NE.U32.AND UP0, UPT, UR8, URZ, UPT ;  /* 0x0000003f0800728c */ /* 0x000fe4000bf05070 */
[----:B------:R-:W-:Y:S02]  /*2390*/  UIMAD UR18, UR12, 0xc0, UR14 ;  /* 0x000000c00c1278a4 */ /* 0x000fe4000f8e020e */
[----:B------:R-:W-:Y:S02]  /*23a0*/  UIMAD UR7, UR12, 0x300, UR7 ;  /* 0x000003000c0778a4 */ /* 0x000fe4000f8e0207 */
[----:B------:R-:W-:Y:S02]  /*23b0*/  UIADD3 UR22, UR18, 0x40, URZ ;  /* 0x0000004012167890 */ /* 0x000fe4000fffe03f */
[----:B------:R-:W-:-:S02]  /*23c0*/  UIADD3 UR26, UR18, 0x80, URZ ;  /* 0x00000080121a7890 */ /* 0x000fc4000fffe03f */
[----:B------:R-:W-:Y:S02]  /*23d0*/  UIADD3 UR8, UR7, 0x200, URZ ;  /* 0x0000020007087890 */ /* 0x000fe4000fffe03f */
[----:B------:R-:W-:Y:S01]  /*23e0*/  UMOV UR16, UR7 ;  /* 0x0000000700107c82 */ /* 0x000fe20008000000 */
[----:B------:R-:W-:Y:S01]  /*23f0*/  UMOV UR17, 0x80000020 ;  /* 0x8000002000117882 */ /* 0x000fe20000000000 */
[----:B------:R-:W-:Y:S01]  /*2400*/  UMOV UR19, 0x80000020 ;  /* 0x8000002000137882 */ /* 0x000fe20000000000 */
[----:B------:R-:W-:Y:S01]  /*2410*/  UMOV UR20, UR16 ;  /* 0x0000001000147c82 */ /* 0x000fe20008000000 */
[----:B------:R-:W-:Y:S01]  /*2420*/  UMOV UR21, UR17 ;  /* 0x0000001100157c82 */ /* 0x000fe20008000000 */
[----:B------:R-:W-:Y:S01]  /*2430*/  UMOV UR23, 0x80000020 ;  /* 0x8000002000177882 */ /* 0x000fe20000000000 */
[----:B------:R-:W-:Y:S01]  /*2440*/  QGMMA.64x16x32.F32.E4M3.E4M3 R64, gdesc[UR16], R64, UP0 ;  /* 0x00200000104079f3 */ /* 0x000fe2000bf00840 */
[----:B------:R-:W-:Y:S01]  /*2450*/  UMOV UR24, UR16 ;  /* 0x0000001000187c82 */ /* 0x000fe20008000000 */
[----:B------:R-:W-:Y:S01]  /*2460*/  UMOV UR25, UR17 ;  /* 0x0000001100197c82 */ /* 0x000fe20008000000 */
[----:B------:R-:W-:Y:S01]  /*2470*/  UMOV UR27, 0x80000020 ;  /* 0x80000020001b7882 */ /* 0x000fe20000000000 */
[----:B------:R-:W-:Y:S01]  /*2480*/  QGMMA.64x16x32.F32.E4M3.E4M3 R48, gdesc[UR20], R48, UP0 ;  /* 0x00200000143079f3 */ /* 0x000fe2000bf00830 */
[----:B------:R-:W-:-:S02]  /*2490*/  UIADD3 UR16, UR7, 0x2, URZ ;  /* 0x0000000207107890 */ /* 0x000fc4000fffe03f */
[----:B------:R-:W-:Y:S01]  /*24a0*/  UIADD3 UR7, UR7, 0x202, URZ ;  /* 0x0000020207077890 */ /* 0x000fe2000fffe03f */
[----:B------:R-:W-:Y:S01]  /*24b0*/  QGMMA.64x16x32.F32.E4M3.E4M3 R32, gdesc[UR24], R32, UP0 ;  /* 0x00200000182079f3 */ /* 0x000fe2000bf00820 */
[----:B------:R-:W-:Y:S01]  /*24c0*/  UMOV UR24, UR8 ;  /* 0x0000000800187c82 */ /* 0x000fe20008000000 */
[----:B------:R-:W-:Y:S01]  /*24d0*/  UMOV UR25, 0x80000020 ;  /* 0x8000002000197882 */ /* 0x000fe20000000000 */
[----:B------:R-:W-:Y:S01]  /*24e0*/  UMOV UR20, UR24 ;  /* 0x0000001800147c82 */ /* 0x000fe20008000000 */
[----:B------:R-:W-:Y:S01]  /*24f0*/  QGMMA.64x16x32.F32.E4M3.E4M3 R24, gdesc[UR24], R24, UP0 ;  /* 0x00200000181879f3 */ /* 0x000fe2000bf00818 */
[----:B------:R-:W-:Y:S01]  /*2500*/  UMOV UR21, UR25 ;  /* 0x0000001900157c82 */ /* 0x000fe20008000000 */
[----:B------:R-:W-:Y:S01]  /*2510*/  UMOV UR26, UR18 ;  /* 0x00000012001a7c82 */ /* 0x000fe20008000000 */
[----:B------:R-:W-:Y:S01]  /*2520*/  UMOV UR27, UR19 ;  /* 0x00000013001b7c82 */ /* 0x000fe20008000000 */
[----:B------:R-:W-:Y:S01]  /*2530*/  QGMMA.64x16x32.F32.E4M3.E4M3 R40, gdesc[UR20], R40, UP0 ;  /* 0x00200000142879f3 */ /* 0x000fe2000bf00828 */
[----:B------:R-:W-:-:S02]  /*2540*/  UIADD3 UR8, UR18, 0x2, URZ ;  /* 0x0000000212087890 */ /* 0x000fc4000fffe03f */
[----:B------:R-:W-:Y:S01]  /*2550*/  UIADD3 UR22, UR18, 0x42, URZ ;  /* 0x0000004212167890 */ /* 0x000fe2000fffe03f */
[----:B------:R-:W-:Y:S01]  /*2560*/  QGMMA.64x16x32.F32.E4M3.E4M3 R56, gdesc[UR24], R56, UP0 ;  /* 0x00200000183879f3 */ /* 0x000fe2000bf00838 */
[----:B------:R-:W-:Y:S01]  /*2570*/  UIADD3 UR26, UR18, 0x82, URZ ;  /* 0x00000082121a7890 */ /* 0x000fe2000fffe03f */
[----:B------:R-:W-:Y:S02]  /*2580*/  UMOV UR17, 0x80000020 ;  /* 0x8000002000117882 */ /* 0x000fe40000000000 */
[----:B------:R-:W-:Y:S01]  /*2590*/  UMOV UR18, UR8 ;  /* 0x0000000800127c82 */ /* 0x000fe20008000000 */
[----:B------:R-:W-:Y:S01]  /*25a0*/  UMOV UR19, 0x80000020 ;  /* 0x8000002000137882 */ /* 0x000fe20000000000 */
[----:B------:R-:W-:Y:S01]  /*25b0*/  UMOV UR20, UR16 ;  /* 0x0000001000147c82 */ /* 0x000fe20008000000 */
[----:B------:R-:W-:Y:S01]  /*25c0*/  UMOV UR21, UR17 ;  /* 0x0000001100157c82 */ /* 0x000fe20008000000 */
[----:B------:R-:W-:Y:S01]  /*25d0*/  UMOV UR23, 0x80000020 ;  /* 0x8000002000177882 */ /* 0x000fe20000000000 */
[----:B------:R-:W-:Y:S01]  /*25e0*/  UMOV UR24, UR16 ;  /* 0x0000001000187c82 */ /* 0x000fe20008000000 */
[----:B------:R-:W-:Y:S01]  /*25f0*/  UMOV UR25, UR17 ;  /* 0x0000001100197c82 */ /* 0x000fe20008000000 */
[----:B------:R-:W-:Y:S01]  /*2600*/  UMOV UR27, 0x80000020 ;  /* 0x80000020001b7882 */ /* 0x000fe20000000000 */
[----:B------:R-:W-:-:S04]  /*2610*/  UIADD3 UR6, UR6, 0x2, URZ ;  /* 0x0000000206067890 */ /* 0x000fc8000fffe03f */
[----:B------:R-:W-:Y:S01]  /*2620*/  UISETP.NE.AND UP0, UPT, UR6, UR13, UPT ;  /* 0x0000000d0600728c */ /* 0x000fe2000bf05270 */
[----:B------:R-:W-:Y:S04]  /*2630*/  QGMMA.64x16x32.F32.E4M3.E4M3 R64, gdesc[UR16], R64 ;  /* 0x00200000104079f3 */ /* 0x000fe80008700840 */
[----:B------:R-:W-:Y:S04]  /*2640*/  QGMMA.64x16x32.F32.E4M3.E4M3 R48, gdesc[UR20], R48 ;  /* 0x00200000143079f3 */ /* 0x000fe80008700830 */
[----:B------:R-:W-:Y:S01]  /*2650*/  QGMMA.64x16x32.F32.E4M3.E4M3 R32, gdesc[UR24], R32 ;  /* 0x00200000182079f3 */ /* 0x000fe20008700820 */
[----:B------:R-:W-:Y:S01]  /*2660*/  UMOV UR24, UR7 ;  /* 0x0000000700187c82 */ /* 0x000fe20008000000 */
[----:B------:R-:W-:Y:S01]  /*2670*/  UMOV UR25, 0x80000020 ;  /* 0x8000002000197882 */ /* 0x000fe20000000000 */
[----:B------:R-:W-:Y:S01]  /*2680*/  UMOV UR20, UR24 ;  /* 0x0000001800147c82 */ /* 0x000fe20008000000 */
[----:B------:R-:W-:Y:S01]  /*2690*/  UMOV UR21, UR25 ;  /* 0x0000001900157c82 */ /* 0x000fe20008000000 */
[----:B------:R-:W-:Y:S01]  /*26a0*/  QGMMA.64x16x32.F32.E4M3.E4M3 R24, gdesc[UR24], R24 ;  /* 0x00200000181879f3 */ /* 0x000fe20008700818 */
[----:B------:R-:W-:Y:S01]  /*26b0*/  UMOV UR16, UR24 ;  /* 0x0000001800107c82 */ /* 0x000fe20008000000 */
[----:B------:R-:W-:Y:S01]  /*26c0*/  UMOV UR17, UR25 ;  /* 0x0000001900117c82 */ /* 0x000fe20008000000 */
[----:B------:R-:W-:Y:S01]  /*26d0*/  USEL UR7, URZ, 0x1, UP0 ;  /* 0x000000013f077887 */ /* 0x000fe20008000000 */
[----:B------:R-:W-:Y:S04]  /*26e0*/  QGMMA.64x16x32.F32.E4M3.E4M3 R40, gdesc[UR20], R40 ;  /* 0x00200000142879f3 */ /* 0x000fe80008700828 */
[----:B------:R-:W-:Y:S01]  /*26f0*/  QGMMA.64x16x32.F32.E4M3.E4M3 R56, gdesc[UR16], R56, gsb0 ;  /* 0x00200000103879f3 */ /* 0x000fe20008000838 */
[----:B------:R-:W-:-:S02]  /*2700*/  ISETP.NE.AND P0, PT, RZ, UR7, PT ;  /* 0x00000007ff007c0c */ /* 0x000fc4000bf05270 */
[----:B------:R-:W-:-:S11]  /*2710*/  WARPGROUP.DEPBAR.LE gsb0, 0x1 ;  /* 0x00008000000079c5 */ /* 0x000fd60000010100 */
[----:B------:R-:W-:Y:S05]  /*2720*/  @!P0 BRA `(.L_x_29) ;  /* 0x0000000000c88947 */ /* 0x000fea0003800000 */
[----:B------:R-:W-:Y:S02]  /*2730*/  WARPGROUP.DEPBAR.LE gsb0, 0x0 ;  /* 0x00008000000079c5 */ /* 0x000fe40000010000 */
[----:B------:R-:W-:-:S01]  /*2740*/  FADD R113, R64, R113 ;  /* 0x0000007140717221 */ /* 0x000fc20000000000 */
[----:B------:R-:W-:Y:S01]  /*2750*/  FADD R112, R65, R112 ;  /* 0x0000007041707221 */ /* 0x000fe20000000000 */
        /* <DEDUP_REMOVED lines=46> */
[----:B------:R-:W-:-:S06]  /*2a40*/  UMOV UR6, URZ ;  /* 0x0000003f00067c82 */ /* 0x000fcc0008000000 */
.L_x_29:
[----:B------:R-:W-:Y:S05]  /*2a50*/  @!P1 BRA `(.L_x_30) ;  /* 0x0000000000049947 */ /* 0x000fea0003800000 */
[----:B------:R-:W-:Y:S01]  /*2a60*/  BPT.TRAP 0x1 ;  /* 0x000000040000795c */ /* 0x000fe20000300000 */
.L_x_30:
[----:B------:R-:W-:-:S13]  /*2a70*/  ISETP.NE.AND P0, PT, R6, RZ, PT ;  /* 0x000000ff0600720c */ /* 0x000fda0003f05270 */
[----:B01----:R-:W-:-:S05]  /*2a80*/  @P0 LEA R14, R13, UR11, 0x3 ;  /* 0x0000000b0d0e0c11 */ /* 0x003fca000f8e18ff */
[----:B------:R-:W-:-:S05]  /*2a90*/  @P0 VIADD R14, R14, 0x78 ;  /* 0x000000780e0e0836 */ /* 0x000fca0000000000 */
[----:B------:R-:W-:-:S04]  /*2aa0*/  @P0 PRMT R14, R5, 0x654, R14 ;  /* 0x00000654050e0816 */ /* 0x000fc8000000000e */
[----:B------:R0:W-:Y:S01]  /*2ab0*/  @P0 SYNCS.ARRIVE.TRANS64.RED.A1T0 RZ, [R14+URZ], RZ ;  /* 0x000000ff0eff09a7 */ /* 0x0001e2000810043f */
[----:B------:R-:W-:-:S13]  /*2ac0*/  ISETP.GT.U32.AND P0, PT, R4, 0x1, PT ;  /* 0x000000010400780c */ /* 0x000fda0003f04070 */
[----:B0-----:R-:W-:Y:S05]  /*2ad0*/  @P0 BRA `(.L_x_31) ;  /* 0x0000000000040947 */ /* 0x001fea0003800000 */
[----:B------:R-:W-:Y:S01]  /*2ae0*/  BPT.TRAP 0x1 ;  /* 0x000000040000795c */ /* 0x000fe20000300000 */
.L_x_31:
[----:B------:R-:W-:Y:S01]  /*2af0*/  UIADD3 UR12, UR12, 0x1, URZ ;  /* 0x000000010c0c7890 */ /* 0x000fe2000fffe03f */
[C---:B------:R-:W-:Y:S01]  /*2b00*/  ISETP.GT.AND P1, PT, R10.reuse, 0x1, PT ;  /* 0x000000010a00780c */ /* 0x040fe20003f24270 */
[----:B------:R-:W-:Y:S02]  /*2b10*/  VIADD R13, R13, 0x1 ;  /* 0x000000010d0d7836 */ /* 0x000fe40000000000 */
[----:B------:R-:W-:Y:S01]  /*2b20*/  UISETP.NE.AND UP0, UPT, UR12, 0xf, UPT ;  /* 0x0000000f0c00788c */ /* 0x000fe2000bf05270 */
[----:B------:R-:W-:Y:S02]  /*2b30*/  VIADD R10, R10, 0xffffffff ;  /* 0xffffffff0a0a7836 */ /* 0x000fe40000000000 */
[C---:B------:R-:W-:Y:S01]  /*2b40*/  ISETP.NE.AND P0, PT, R13.reuse, 0xf, PT ;  /* 0x0000000f0d00780c */ /* 0x040fe20003f05270 */
[----:B------:R-:W-:Y:S02]  /*2b50*/  USEL UR8, URZ, 0x1, UP0 ;  /* 0x000000013f087887 */ /* 0x000fe40008000000 */
[----:B------:R-:W-:Y:S01]  /*2b60*/  USEL UR12, UR12, URZ, UP0 ;  /* 0x0000003f0c0c7287 */ /* 0x000fe20008000000 */
[----:B------:R-:W-:-:S03]  /*2b70*/  SEL R13, R13, RZ, P0 ;  /* 0x000000ff0d0d7207 */ /* 0x000fc60000000000 */
[----:B------:R-:W-:Y:S01]  /*2b80*/  LOP3.LUT R16, R16, UR8, RZ, 0x3c, !PT ;  /* 0x0000000810107c12 */ /* 0x000fe2000f8e3cff */
[----:B------:R-:W-:Y:S01]  /*2b90*/  UMOV UR8, 0x1 ;  /* 0x0000000100087882 */ /* 0x000fe20000000000 */
[----:B------:R-:W-:Y:S06]  /*2ba0*/  @P1 BRA `(.L_x_32) ;  /* 0xfffffff4009c1947 */ /* 0x000fec000383ffff */
.L_x_24:
[----:B------:R-:W-:Y:S01]  /*2bb0*/  UISETP.NE.AND UP0, UPT, UR6, URZ, UPT ;  /* 0x0000003f0600728c */ /* 0x000fe2000bf05270 */
[----:B01----:R-:W0:Y:S03]  /*2bc0*/  LDC R10, c[0x0][0x28c] ;  /* 0x0000a300ff0a7b82 */ /* 0x003e260000000800 */
[----:B------:R-:W-:-:S06]  /*2bd0*/  USEL UR6, URZ, 0x1, !UP0 ;  /* 0x000000013f067887 */ /* 0x000fcc000c000000 */
[----:B------:R-:W-:Y:S02]  /*2be0*/  ISETP.NE.AND P0, PT, RZ, UR6, PT ;  /* 0x00000006ff007c0c */ /* 0x000fe4000bf05270 */
[----:B0-----:R-:W-:-:S11]  /*2bf0*/  ISETP.GE.AND P1, PT, R10, 0x1, PT ;  /* 0x000000010a00780c */ /* 0x001fd60003f26270 */
[----:B------:R-:W-:Y:S05]  /*2c00*/  @!P0 BRA `(.L_x_33) ;  /* 0x0000000000c48947 */ /* 0x000fea0003800000 */
[----:B------:R-:W-:Y:S02]  /*2c10*/  WARPGROUP.DEPBAR.LE gsb0, 0x0 ;  /* 0x00008000000079c5 */ /* 0x000fe40000010000 */
[----:B------:R-:W-:Y:S01]  /*2c20*/  FADD R113, R64, R113 ;  /* 0x0000007140717221 */ /* 0x000fe20000000000 */
        /* <DEDUP_REMOVED lines=46> */
[----:B------:R-:W-:-:S07]  /*2f10*/  FADD R18, R18, R31 ;  /* 0x0000001f12127221 */ /* 0x000fce0000000000 */
.L_x_33:
[----:B------:R-:W-:Y:S02]  /*2f20*/  WARPGROUP.DEPBAR.LE gsb0, 0x0 ;  /* 0x00008000000079c5 */ /* 0x000fe40000010000 */
[----:B------:R-:W-:Y:S05]  /*2f30*/  @!P1 BRA `(.L_x_34) ;  /* 0x0000000000549947 */ /* 0x000fea0003800000 */
[----:B------:R-:W-:-:S13]  /*2f40*/  ISETP.NE.AND P0, PT, R114, 0x3, PT ;  /* 0x000000037200780c */ /* 0x000fda0003f05270 */
[----:B------:R-:W-:Y:S05]  /*2f50*/  @!P0 BRA `(.L_x_35) ;  /* 0x0000000000048947 */ /* 0x000fea0003800000 */
[----:B------:R-:W-:Y:S01]  /*2f60*/  BPT.TRAP 0x1 ;  /* 0x000000040000795c */ /* 0x000fe20000300000 */
.L_x_35:
[----:B------:R-:W-:Y:S01]  /*2f70*/  ISETP.NE.AND P0, PT, R6, RZ, PT ;  /* 0x000000ff0600720c */ /* 0x000fe20003f05270 */
[----:B------:R-:W-:Y:S01]  /*2f80*/  BSSY B0, `(.L_x_36) ;  /* 0x000000e000007945 */ /* 0x000fe20003800000 */
[----:B------:R-:W-:-:S11]  /*2f90*/  ISETP.GT.U32.AND P1, PT, R4, 0x1, PT ;  /* 0x000000010400780c */ /* 0x000fd60003f24070 */
[----:B------:R-:W-:Y:S05]  /*2fa0*/  @!P0 BRA `(.L_x_37) ;  /* 0x00000000002c8947 */ /* 0x000fea0003800000 */
[----:B------:R-:W-:-:S04]  /*2fb0*/  UISETP.LT.AND UP0, UPT, UR9, 0x1, UPT ;  /* 0x000000010900788c */ /* 0x000fc8000bf01270 */
[----:B------:R-:W-:-:S04]  /*2fc0*/  USEL UR8, UR9, 0x1, UP0 ;  /* 0x0000000109087887 */ /* 0x000fc80008000000 */
[----:B------:R-:W-:-:S04]  /*2fd0*/  UIADD3 UR8, UR5, UR9, -UR8 ;  /* 0x0000000905087290 */ /* 0x000fc8000fffe808 */
[----:B------:R-:W-:-:S04]  /*2fe0*/  UIMAD.WIDE.U32 UR6, UR8, -0x77777777, URZ ;  /* 0x88888889080678a5 */ /* 0x000fc8000f8e003f */
[----:B------:R-:W-:-:S04]  /*2ff0*/  USHF.R.U32.HI UR6, URZ, 0x3, UR7 ;  /* 0x000000033f067899 */ /* 0x000fc80008011607 */
[----:B------:R-:W-:-:S04]  /*3000*/  UIMAD UR8, UR6, -0xf, UR8 ;  /* 0xfffffff1060878a4 */ /* 0x000fc8000f8e0208 */
[----:B------:R-:W-:-:S04]  /*3010*/  ULEA UR8, UR8, UR11, 0x3 ;  /* 0x0000000b08087291 */ /* 0x000fc8000f8e183f */
[----:B------:R-:W-:-:S06]  /*3020*/  UIADD3 UR8, UR8, 0x78, URZ ;  /* 0x0000007808087890 */ /* 0x000fcc000fffe03f */
[----:B------:R-:W-:-:S05]  /*3030*/  IMAD.U32 R10, RZ, RZ, UR8 ;  /* 0x00000008ff0a7e24 */ /* 0x000fca000f8e00ff */
[----:B------:R-:W-:-:S04]  /*3040*/  PRMT R10, R5, 0x654, R10 ;  /* 0x00000654050a7816 */ /* 0x000fc8000000000a */
[----:B------:R0:W-:Y:S03]  /*3050*/  SYNCS.ARRIVE.TRANS64.RED.A1T0 RZ, [R10+URZ], RZ ;  /* 0x000000ff0aff79a7 */ /* 0x0001e6000810043f */
.L_x_37:
[----:B------:R-:W-:Y:S05]  /*3060*/  BSYNC B0 ;  /* 0x0000000000007941 */ /* 0x000fea0003800000 */
.L_x_36:
[----:B------:R-:W-:Y:S05]  /*3070*/  @P1 BRA `(.L_x_34) ;  /* 0x0000000000041947 */ /* 0x000fea0003800000 */
[----:B------:R-:W-:Y:S01]  /*3080*/  BPT.TRAP 0x1 ;  /* 0x000000040000795c */ /* 0x000fe20000300000 */
.L_x_34:
[----:B------:R-:W1:Y:S01]  /*3090*/  LDC R16, c[0x0][0x288] ;  /* 0x0000a200ff107b82 */ /* 0x000e620000000800 */
[--C-:B0-----:R-:W-:Y:S01]  /*30a0*/  SHF.R.U32.HI R10, RZ, 0x2, R0.reuse ;  /* 0x00000002ff0a7819 */ /* 0x101fe20000011600 */
[----:B------:R-:W-:Y:S01]  /*30b0*/  IMAD R33, R12, 0x30, RZ ;  /* 0x000000300c217824 */ /* 0x000fe200078e02ff */
[----:B------:R-:W-:Y:S01]  /*30c0*/  SHF.R.U32.HI R15, RZ, 0x7, R0 ;  /* 0x00000007ff0f7819 */ /* 0x000fe20000011600 */
[----:B------:R-:W-:Y:S01]  /*30d0*/  UIADD3 UR5, UR9, UR5, URZ ;  /* 0x0000000509057290 */ /* 0x000fe2000fffe03f */
[C---:B------:R-:W-:Y:S01]  /*30e0*/  LOP3.LUT R14, R0.reuse, 0x60, RZ, 0xc0, !PT ;  /* 0x00000060000e7812 */ /* 0x040fe200078ec0ff */
[----:B------:R-:W-:Y:S01]  /*30f0*/  IMAD.SHL.U32 R26, R0, 0x2, RZ ;  /* 0x00000002001a7824 */ /* 0x000fe200078e00ff */
[----:B------:R-:W-:Y:S01]  /*3100*/  LOP3.LUT R13, R10, 0x7, RZ, 0xc0, !PT ;  /* 0x000000070a0d7812 */ /* 0x000fe200078ec0ff */
[----:B------:R-:W-:Y:S01]  /*3110*/  UISETP.GT.U32.AND UP0, UPT, UR5, 0xe, UPT ;  /* 0x0000000e0500788c */ /* 0x000fe2000bf04070 */
[----:B------:R-:W-:Y:S01]  /*3120*/  LOP3.LUT R10, R15, 0x1, RZ, 0xc0, !PT ;  /* 0x000000010f0a7812 */ /* 0x000fe200078ec0ff */
[----:B------:R-:W-:Y:S01]  /*3130*/  ULDC UR12, c[0x0][0x284] ;  /* 0x0000a100000c7ab9 */ /* 0x000fe20000000800 */
[----:B------:R-:W-:Y:S01]  /*3140*/  SHF.R.U32.HI R14, RZ, 0x1, R14 ;  /* 0x00000001ff0e7819 */ /* 0x000fe2000001160e */
[----:B------:R-:W-:Y:S01]  /*3150*/  UISETP.LT.U32.AND UP0, UPT, UR9, 0xf, UP0 ;  /* 0x0000000f0900788c */ /* 0x000fe20008701070 */
[----:B------:R-:W-:Y:S01]  /*3160*/  SHF.R.S32.HI R29, RZ, 0x1f, R7 ;  /* 0x0000001fff1d7819 */ /* 0x000fe20000011407 */
[----:B------:R-:W-:Y:S01]  /*3170*/  IMAD.SHL.U32 R24, R10, 0x40, RZ ;  /* 0x000000400a187824 */ /* 0x000fe200078e00ff */
[-CC-:B------:R-:W-:Y:S01]  /*3180*/  IADD3 R15, RZ, -R14.reuse, -R13.reuse ;  /* 0x8000000eff0f7210 */ /* 0x180fe20007ffe80d */
[----:B------:R-:W-:Y:S01]  /*3190*/  UISETP.GE.U32.AND UP1, UPT, UR9, 0xf, UPT ;  /* 0x0000000f0900788c */ /* 0x000fe2000bf26070 */
[----:B------:R-:W-:Y:S01]  /*31a0*/  LOP3.LUT R26, R33, 0x6, R26, 0xf8, !PT ;  /* 0x00000006211a7812 */ /* 0x000fe200078ef81a */
[----:B------:R-:W-:Y:S01]  /*31b0*/  ULDC.64 UR10, c[0x0][0x5d0] ;  /* 0x00017400000a7ab9 */ /* 0x000fe20000000a00 */
[----:B------:R-:W-:Y:S01]  /*31c0*/  LOP3.LUT R13, R24, 0x40, R13, 0xe2, !PT ;  /* 0x00000040180d7812 */ /* 0x000fe200078ee20d */
[----:B------:R-:W-:Y:S01]  /*31d0*/  IMAD R15, R10, -0x40, R15 ;  /* 0xffffffc00a0f7824 */ /* 0x000fe200078e020f */
[----:B------:R-:W-:Y:S01]  /*31e0*/  LOP3.LUT R10, R0, 0x3, RZ, 0xc0, !PT ;  /* 0x00000003000a7812 */ /* 0x000fe200078ec0ff */
[----:B------:R-:W-:Y:S01]  /*31f0*/  UIMAD.WIDE.U32 UR6, UR5, -0x77777777, URZ ;  /* 0x88888889050678a5 */ /* 0x000fe2000f8e003f */
[----:B------:R-:W-:Y:S01]  /*3200*/  LOP3.LUT R24, R13, R14, RZ, 0xfc, !PT ;  /* 0x0000000e0d187212 */ /* 0x000fe200078efcff */
[----:B------:R-:W-:Y:S01]  /*3210*/  USEL UR8, URZ, 0x1, !UP0 ;  /* 0x000000013f087887 */ /* 0x000fe2000c000000 */
[----:B-1----:R-:W-:Y:S01]  /*3220*/  ISETP.GE.AND P0, PT, R33, R16, PT ;  /* 0x000000102100720c */ /* 0x002fe20003f06270 */
[----:B------:R-:W-:Y:S01]  /*3230*/  IMAD R14, R10, -0x2, R16 ;  /* 0xfffffffe0a0e7824 */ /* 0x000fe200078e0210 */
[----:B------:R-:W-:Y:S01]  /*3240*/  SHF.R.S32.HI R27, RZ, 0x1f, R26 ;  /* 0x0000001fff1b7819 */ /* 0x000fe2000001141a */
[----:B------:R-:W-:Y:S01]  /*3250*/  IMAD R10, R11, 0xc0, RZ ;  /* 0x000000c00b0a7824 */ /* 0x000fe200078e02ff */
[----:B------:R-:W-:Y:S01]  /*3260*/  USHF.R.U32.HI UR6, URZ, 0x3, UR7 ;  /* 0x000000033f067899 */ /* 0x000fe20008011607 */
[----:B------:R-:W-:Y:S01]  /*3270*/  IMAD R12, R29, UR10, RZ ;  /* 0x0000000a1d0c7c24 */ /* 0x000fe2000f8e02ff */
[----:B------:R-:W-:Y:S01]  /*3280*/  ULOP3.LUT UR4, UR4, UR8, URZ, 0x3c, !UPT ;  /* 0x0000000804047292 */ /* 0x000fe2000f8e3c3f */
[----:B------:R-:W-:Y:S01]  /*3290*/  IMAD.MOV.U32 R25, RZ, RZ, RZ ;  /* 0x000000ffff197224 */ /* 0x000fe200078e00ff */
[C---:B------:R-:W-:Y:S01]  /*32a0*/  ISETP.GE.OR P0, PT, R10.reuse, UR12, P0 ;  /* 0x0000000c0a007c0c */ /* 0x040fe20008706670 */
[C---:B------:R-:W-:Y:S01]  /*32b0*/  IMAD R17, R7.reuse, UR11, R12 ;  /* 0x0000000b07117c24 */ /* 0x040fe2000f8e020c */
[----:B------:R-:W-:Y:S01]  /*32c0*/  UIMAD UR5, UR6, -0xf, UR5 ;  /* 0xfffffff1060578a4 */ /* 0x000fe2000f8e0205 */
[----:B------:R-:W-:Y:S01]  /*32d0*/  IMAD.WIDE.U32 R12, R7, UR10, R26 ;  /* 0x0000000a070c7c25 */ /* 0x000fe2000f8e001a */
[----:B------:R-:W-:Y:S01]  /*32e0*/  IADD3 R38, -R10, UR12, R15 ;  /* 0x0000000c0a267c10 */ /* 0x000fe2000fffe10f */
[----:B------:R-:W-:-:S02]  /*32f0*/  @UP1 ULOP3.LUT UR4, UR4, 0x1, UR6, 0x78, !UPT ;  /* 0x0000000104041892 */ /* 0x000fc4000f8e7806 */
[----:B------:R-:W-:Y:S02]  /*3300*/  IMAD.IADD R13, R13, 0x1, R17 ;  /* 0x000000010d0d7824 */ /* 0x000fe400078e0211 */
[----:B------:R-:W-:-:S04]  /*3310*/  IMAD.WIDE R24, R11, 0xc0, R24 ;  /* 0x000000c00b187825 */ /* 0x000fc800078e0218 */
[----:B------:R-:W-:Y:S02]  /*3320*/  IMAD.IADD R33, R14, 0x1, -R33 ;  /* 0x000000010e217824 */ /* 0x000fe400078e0a21 */
[----:B------:R-:W-:Y:S01]  /*3330*/  IMAD.MOV.U32 R32, RZ, RZ, -0x1 ;  /* 0xffffffffff207424 */ /* 0x000fe200078e00ff */
[----:B------:R-:W-:Y:S06]  /*3340*/  @P0 BRA `(.L_x_38) ;  /* 0x0000003400c40947 */ /* 0x000fec0003800000 */
[----:B------:R-:W0:Y:S01]  /*3350*/  LDC.64 R30, c[0x0][0x5c8] ;  /* 0x00017200ff1e7b82 */ /* 0x000e220000000a00 */
[----:B------:R-:W-:Y:S01]  /*3360*/  ULDC.64 UR6, c[0x0][0x5c0] ;  /* 0x0001700000067ab9 */ /* 0x000fe20000000a00 */
[----:B------:R-:W-:Y:S01]  /*3370*/  BSSY B0, `(.L_x_38) ;  /* 0x000036e000007945 */ /* 0x000fe20003800000 */
[-C--:B0-----:R-:W-:Y:S01]  /*3380*/  IMAD R10, R25, R30.reuse, RZ ;  /* 0x0000001e190a7224 */ /* 0x081fe200078e02ff */
[----:B------:R-:W-:Y:S01]  /*3390*/  SHF.L.U64.HI R28, R30, 0x3, R31 ;  /* 0x000000031e1c7819 */ /* 0x000fe2000001021f */
[----:B------:R-:W-:-:S04]  /*33a0*/  IMAD.WIDE.U32 R12, R24, R30, R12 ;  /* 0x0000001e180c7225 */ /* 0x000fc800078e000c */
[----:B------:R-:W-:Y:S01]  /*33b0*/  IMAD R11, R24, R31, R10 ;  /* 0x0000001f180b7224 */ /* 0x000fe200078e020a */
[----:B------:R-:W-:Y:S01]  /*33c0*/  IADD3 R10, P3, R12, UR6, RZ ;  /* 0x000000060c0a7c10 */ /* 0x000fe2000ff7e0ff */
[C---:B------:R-:W-:Y:S01]  /*33d0*/  IMAD.SHL.U32 R17, R30.reuse, 0x8, RZ ;  /* 0x000000081e117824 */ /* 0x040fe200078e00ff */
[----:B------:R-:W-:Y:S01]  /*33e0*/  LEA R15, P2, R30, R12, 0x7 ;  /* 0x0000000c1e0f7211 */ /* 0x000fe200078438ff */
[----:B------:R-:W-:-:S03]  /*33f0*/  IMAD.IADD R35, R13, 0x1, R11 ;  /* 0x000000010d237824 */ /* 0x000fc600078e020b */
[----:B------:R-:W-:Y:S02]  /*3400*/  IADD3 R16, P1, P0, R12, UR6, R17 ;  /* 0x000000060c107c10 */ /* 0x000fe4000f83e011 */
[----:B------:R-:W-:Y:S02]  /*3410*/  IADD3.X R11, R35, UR7, RZ, P3, !PT ;  /* 0x00000007230b7c10 */ /* 0x000fe40009ffe4ff */
[----:B---3-5:R-:W-:Y:S02]  /*3420*/  FSETP.NEU.AND P3, PT, R9, RZ, PT ;  /* 0x000000ff0900720b */ /* 0x028fe40003f6d000 */
[----:B------:R-:W-:Y:S02]  /*3430*/  LEA.HI.X R13, R30, R35, R31, 0x7, P2 ;  /* 0x000000231e0d7211 */ /* 0x000fe400010f3c1f */
[C---:B------:R-:W-:Y:S02]  /*3440*/  IADD3 R14, P2, R15.reuse, UR6, RZ ;  /* 0x000000060f0e7c10 */ /* 0x040fe4000ff5e0ff */
[----:B------:R-:W-:-:S02]  /*3450*/  IADD3 R12, P5, P6, R15, UR6, R17 ;  /* 0x000000060f0c7c10 */ /* 0x000fc4000febe011 */
[----:B------:R-:W-:Y:S02]  /*3460*/  IADD3.X R15, R13, UR7, RZ, P2, !PT ;  /* 0x000000070d0f7c10 */ /* 0x000fe400097fe4ff */
[--C-:B------:R-:W-:Y:S02]  /*3470*/  IADD3.X R17, R35, UR7, R28.reuse, P1, P0 ;  /* 0x0000000723117c10 */ /* 0x100fe40008fe041c */
[----:B------:R-:W-:Y:S01]  /*3480*/  IADD3.X R13, R13, UR7, R28, P5, P6 ;  /* 0x000000070d0d7c10 */ /* 0x000fe2000afec41c */
[----:B------:R-:W-:Y:S06]  /*3490*/  @!P3 BRA `(.L_x_39) ;  /* 0x00000028005cb947 */ /* 0x000fec0003800000 */
[----:B------:R-:W-:Y:S01]  /*34a0*/  ULDC.64 UR6, c[0x0][0x5b8] ;  /* 0x00016e0000067ab9 */ /* 0x000fe20000000a00 */
[----:B------:R-:W-:Y:S01]  /*34b0*/  ISETP.GE.AND P3, PT, R38, 0x1, PT ;  /* 0x000000012600780c */ /* 0x000fe20003f66270 */
[----:B------:R-:W-:Y:S01]  /*34c0*/  IMAD R30, R29, UR6, RZ ;  /* 0x000000061d1e7c24 */ /* 0x000fe2000f8e02ff */
[----:B------:R-:W-:Y:S01]  /*34d0*/  ULDC.64 UR10, c[0x0][0x5a8] ;  /* 0x00016a00000a7ab9 */ /* 0x000fe20000000a00 */
[----:B------:R-:W-:Y:S01]  /*34e0*/  IMAD.WIDE.U32 R28, R7, UR6, R26 ;  /* 0x00000006071c7c25 */ /* 0x000fe2000f8e001a */
[----:B------:R-:W-:Y:S01]  /*34f0*/  ISETP.LT.OR P1, PT, R33, 0x1, !P3 ;  /* 0x000000012100780c */ /* 0x000fe20005f21670 */
[----:B------:R-:W-:Y:S02]  /*3500*/  BSSY B1, `(.L_x_40) ;  /* 0x000000c000017945 */ /* 0x000fe40003800000 */
[----:B------:R-:W-:Y:S01]  /*3510*/  IMAD R7, R7, UR7, R30 ;  /* 0x0000000707077c24 */ /* 0x000fe2000f8e021e */
[----:B------:R-:W-:-:S03]  /*3520*/  ULDC.64 UR6, c[0x0][0x5b0] ;  /* 0x00016c0000067ab9 */ /* 0x000fc60000000a00 */
[----:B------:R-:W-:Y:S02]  /*3530*/  IMAD.IADD R29, R29, 0x1, R7 ;  /* 0x000000011d1d7824 */ /* 0x000fe400078e0207 */
[----:B------:R-:W-:Y:S02]  /*3540*/  IMAD R7, R25, UR6, RZ ;  /* 0x0000000619077c24 */ /* 0x000fe4000f8e02ff */
[----:B------:R-:W-:-:S04]  /*3550*/  IMAD.WIDE.U32 R26, R24, UR6, R28 ;  /* 0x00000006181a7c25 */ /* 0x000fc8000f8e001c */
[----:B------:R-:W-:Y:S01]  /*3560*/  IMAD R7, R24, UR7, R7 ;  /* 0x0000000718077c24 */ /* 0x000fe2000f8e0207 */
[----:B------:R-:W-:-:S04]  /*3570*/  IADD3 R26, P0, R26, UR10, RZ ;  /* 0x0000000a1a1a7c10 */ /* 0x000fc8000ff1e0ff */
[--C-:B------:R-:W-:Y:S02]  /*3580*/  IADD3.X R27, R27, UR11, R7.reuse, P0, !PT ;  /* 0x0000000b1b1b7c10 */ /* 0x100fe400087fe407 */
[----:B------:R-:W-:Y:S01]  /*3590*/  PRMT R7, RZ, 0x7610, R7 ;  /* 0x00007610ff077816 */ /* 0x000fe20000000007 */
[----:B------:R-:W-:Y:S06]  /*35a0*/  @P1 BRA `(.L_x_41) ;  /* 0x0000000000041947 */ /* 0x000fec0003800000 */
[----:B------:R0:W5:Y:S02]  /*35b0*/  LDG.E.U8 R7, desc[UR28][R26.64] ;  /* 0x0000001c1a077981 */ /* 0x000164000c1e1100 */
.L_x_41:
[----:B------:R-:W-:Y:S05]  /*35c0*/  BSYNC B1 ;  /* 0x0000000000017941 */ /* 0x000fea0003800000 */
.L_x_40:
[----:B-----5:R-:W-:Y:S01]  /*35d0*/  LOP3.LUT R7, R7, 0xff, RZ, 0xc0, !PT ;  /* 0x000000ff07077812 */ /* 0x020fe200078ec0ff */
[----:B------:R-:W-:Y:S01]  /*35e0*/  BSSY B1, `(.L_x_42) ;  /* 0x000000b000017945 */ /* 0x000fe20003800000 */
[----:B------:R-:W-:Y:S02]  /*35f0*/  ISETP.LT.OR P0, PT, R33, 0x2, !P3 ;  /* 0x000000022100780c */ /* 0x000fe40005f01670 */
[----:B------:R-:W-:-:S05]  /*3600*/  F2FP.F16.E4M3.UNPACK_B R7, R7 ;  /* 0x00000007ff07723e */ /* 0x000fca00020006ff */
[----:B------:R-:W-:Y:S01]  /*3610*/  HADD2.F32 R30, -RZ, R7.H0_H0 ;  /* 0x20000007ff1e7230 */ /* 0x000fe20000004100 */
[----:B------:R-:W-:-:S04]  /*3620*/  PRMT R7, RZ, 0x7610, R7 ;  /* 0x00007610ff077816 */ /* 0x000fc80000000007 */
[----:B------:R-:W-:-:S04]  /*3630*/  FMUL R30, R30, R9 ;  /* 0x000000091e1e7220 */ /* 0x000fc80000400000 */
[----:B--2---:R-:W-:-:S05]  /*3640*/  FFMA R30, R113, R8, R30 ;  /* 0x00000008711e7223 */ /* 0x004fca000000001e */
[----:B------:R-:W-:-:S05]  /*3650*/  F2FP.SATFINITE.E4M3.F32.PACK_AB_MERGE_C R31, RZ, R30, RZ ;  /* 0x0000001eff1f723e */ /* 0x000fca00048070ff */
[----:B------:R1:W-:Y:S01]  /*3660*/  @!P1 STG.E.U8 desc[UR28][R10.64], R31 ;  /* 0x0000001f0a009986 */ /* 0x0003e2000c10111c */
[----:B------:R-:W-:Y:S05]  /*3670*/  @P0 BRA `(.L_x_43) ;  /* 0x0000000000040947 */ /* 0x000fea0003800000 */
[----:B------:R2:W5:Y:S02]  /*3680*/  LDG.E.U8 R7, desc[UR28][R26.64+0x1] ;  /* 0x0000011c1a077981 */ /* 0x000564000c1e1100 */
.L_x_43:
[----:B------:R-:W-:Y:S05]  /*3690*/  BSYNC B1 ;  /* 0x0000000000017941 */ /* 0x000fea0003800000 */
.L_x_42:
[----:B-----5:R-:W-:Y:S01]  /*36a0*/  LOP3.LUT R7, R7, 0xff, RZ, 0xc0, !PT ;  /* 0x000000ff07077812 */ /* 0x020fe200078ec0ff */
[----:B------:R-:W-:Y:S01]  /*36b0*/  BSSY B1, `(.L_x_44) ;  /* 0x0000013000017945 */ /* 0x000fe20003800000 */
[----:B------:R-:W-:Y:S02]  /*36c0*/  IADD3 R35, P1, R24, 0x8, RZ ;  /* 0x0000000818237810 */ /* 0x000fe40007f3e0ff */
[----:B------:R-:W-:Y:S02]  /*36d0*/  F2FP.F16.E4M3.UNPACK_B R7, R7 ;  /* 0x00000007ff07723e */ /* 0x000fe400020006ff */
[----:B------:R-:W-:Y:S01]  /*36e0*/  ISETP.GE.AND P2, PT, R38, 0x9, PT ;  /* 0x000000092600780c */ /* 0x000fe20003f46270 */
[----:B-1----:R-:W-:Y:S02]  /*36f0*/  IMAD.X R31, RZ, RZ, R25, P1 ;  /* 0x000000ffff1f7224 */ /* 0x002fe400008e0619 */
[----:B------:R-:W-:Y:S01]  /*3700*/  HADD2.F32 R30, -RZ, R7.H0_H0 ;  /* 0x20000007ff1e7230 */ /* 0x000fe20000004100 */
[----:B------:R-:W-:Y:S01]  /*3710*/  ISETP.LT.OR P5, PT, R33, 0x1, !P2 ;  /* 0x000000012100780c */ /* 0x000fe200057a1670 */
[----:B------:R-:W-:-:S03]  /*3720*/  IMAD R34, R31, UR6, RZ ;  /* 0x000000061f227c24 */ /* 0x000fc6000f8e02ff */
[----:B------:R-:W-:Y:S01]  /*3730*/  FMUL R7, R30, R9 ;  /* 0x000000091e077220 */ /* 0x000fe20000400000 */
[----:B------:R-:W-:-:S04]  /*3740*/  IMAD.WIDE.U32 R30, R35, UR6, R28 ;  /* 0x00000006231e7c25 */ /* 0x000fc8000f8e001c */
[----:B------:R-:W-:Y:S01]  /*3750*/  FFMA R7, R112, R8, R7 ;  /* 0x0000000870077223 */ /* 0x000fe20000000007 */
[----:B------:R-:W-:Y:S01]  /*3760*/  IMAD R35, R35, UR7, R34 ;  /* 0x0000000723237c24 */ /* 0x000fe2000f8e0222 */
[----:B------:R-:W-:-:S03]  /*3770*/  IADD3 R30, P1, R30, UR10, RZ ;  /* 0x0000000a1e1e7c10 */ /* 0x000fc6000ff3e0ff */
[----:B------:R-:W-:Y:S02]  /*3780*/  F2FP.SATFINITE.E4M3.F32.PACK_AB_MERGE_C R37, RZ, R7, RZ ;  /* 0x00000007ff25723e */ /* 0x000fe400048070ff */
[----:B------:R-:W-:Y:S02]  /*3790*/  IADD3.X R31, R31, UR11, R35, P1, !PT ;  /* 0x0000000b1f1f7c10 */ /* 0x000fe40008ffe423 */
[----:B------:R-:W-:Y:S01]  /*37a0*/  PRMT R7, RZ, 0x7610, R7 ;  /* 0x00007610ff077816 */ /* 0x000fe20000000007 */
[----:B------:R1:W-:Y:S01]  /*37b0*/  @!P0 STG.E.U8 desc[UR28][R10.64+0x1], R37 ;  /* 0x000001250a008986 */ /* 0x0003e2000c10111c */
[----:B------:R-:W-:Y:S05]  /*37c0*/  @P5 BRA `(.L_x_45) ;  /* 0x0000000000045947 */ /* 0x000fea0003800000 */
[----:B------:R3:W5:Y:S02]  /*37d0*/  LDG.E.U8 R7, desc[UR28][R30.64] ;  /* 0x0000001c1e077981 */ /* 0x000764000c1e1100 */
.L_x_45:
[----:B------:R-:W-:Y:S05]  /*37e0*/  BSYNC B1 ;  /* 0x0000000000017941 */ /* 0x000fea0003800000 */
.L_x_44:
[----:B-----5:R-:W-:Y:S01]  /*37f0*/  LOP3.LUT R7, R7, 0xff, RZ, 0xc0, !PT ;  /* 0x000000ff07077812 */ /* 0x020fe200078ec0ff */
[----:B------:R-:W-:Y:S01]  /*3800*/  BSSY B1, `(.L_x_46) ;  /* 0x000000b000017945 */ /* 0x000fe20003800000 */
[----:B------:R-:W-:Y:S02]  /*3810*/  ISETP.LT.OR P0, PT, R33, 0x2, !P2 ;  /* 0x000000022100780c */ /* 0x000fe40005701670 */
[----:B------:R-:W-:-:S05]  /*3820*/  F2FP.F16.E4M3.UNPACK_B R7, R7 ;  /* 0x00000007ff07723e */ /* 0x000fca00020006ff */
[----:B------:R-:W-:Y:S01]  /*3830*/  HADD2.F32 R34, -RZ, R7.H0_H0 ;  /* 0x20000007ff227230 */ /* 0x000fe20000004100 */
[----:B------:R-:W-:-:S04]  /*3840*/  PRMT R7, RZ, 0x7610, R7 ;  /* 0x00007610ff077816 */ /* 0x000fc80000000007 */
[----:B------:R-:W-:-:S04]  /*3850*/  FMUL R34, R34, R9 ;  /* 0x0000000922227220 */ /* 0x000fc80000400000 */
[----:B------:R-:W-:-:S05]  /*3860*/  FFMA R34, R111, R8, R34 ;  /* 0x000000086f227223 */ /* 0x000fca0000000022 */
[----:B------:R-:W-:-:S05]  /*3870*/  F2FP.SATFINITE.E4M3.F32.PACK_AB_MERGE_C R35, RZ, R34, RZ ;  /* 0x00000022ff23723e */ /* 0x000fca00048070ff */
[----:B------:R4:W-:Y:S01]  /*3880*/  @!P5 STG.E.U8 desc[UR28][R16.64], R35 ;  /* 0x000000231000d986 */ /* 0x0009e2000c10111c */
[----:B------:R-:W-:Y:S05]  /*3890*/  @P0 BRA `(.L_x_47) ;  /* 0x0000000000040947 */ /* 0x000fea0003800000 */
[----:B------:R0:W5:Y:S02]  /*38a0*/  LDG.E.U8 R7, desc[UR28][R30.64+0x1] ;  /* 0x0000011c1e077981 */ /* 0x000164000c1e1100 */
.L_x_47:
[----:B------:R-:W-:Y:S05]  /*38b0*/  BSYNC B1 ;  /* 0x0000000000017941 */ /* 0x000fea0003800000 */
.L_x_46:
[----:B-----5:R-:W-:Y:S01]  /*38c0*/  LOP3.LUT R7, R7, 0xff, RZ, 0xc0, !PT ;  /* 0x000000ff07077812 */ /* 0x020fe200078ec0ff */
[----:B------:R-:W-:Y:S01]  /*38d0*/  BSSY B1, `(.L_x_48) ;  /* 0x000000b000017945 */ /* 0x000fe20003800000 */
[----:B------:R-:W-:Y:S02]  /*38e0*/  ISETP.LT.OR P1, PT, R33, 0x9, !P3 ;  /* 0x000000092100780c */ /* 0x000fe40005f21670 */
[----:B------:R-:W-:-:S05]  /*38f0*/  F2FP.F16.E4M3.UNPACK_B R7, R7 ;  /* 0x00000007ff07723e */ /* 0x000fca00020006ff */
[----:B------:R-:W-:-:S05]  /*3900*/  HADD2.F32 R34, -RZ, R7.H0_H0 ;  /* 0x20000007ff227230 */ /* 0x000fca0000004100 */
[----:B------:R-:W-:-:S04]  /*3910*/  FMUL R7, R34, R9 ;  /* 0x0000000922077220 */ /* 0x000fc80000400000 */
[----:B------:R-:W-:-:S05]  /*3920*/  FFMA R7, R110, R8, R7 ;  /* 0x000000086e077223 */ /* 0x000fca0000000007 */
[----:B----4-:R-:W-:Y:S02]  /*3930*/  F2FP.SATFINITE.E4M3.F32.PACK_AB_MERGE_C R35, RZ, R7, RZ ;  /* 0x00000007ff23723e */ /* 0x010fe400048070ff */
[----:B------:R-:W-:-:S03]  /*3940*/  PRMT R7, RZ, 0x7610, R7 ;  /* 0x00007610ff077816 */ /* 0x000fc60000000007 */
[----:B------:R4:W-:Y:S01]  /*3950*/  @!P0 STG.E.U8 desc[UR28][R16.64+0x1], R35 ;  /* 0x0000012310008986 */ /* 0x0009e2000c10111c */
[----:B------:R-:W-:Y:S05]  /*3960*/  @P1 BRA `(.L_x_49) ;  /* 0x0000000000041947 */ /* 0x000fea0003800000 */
[----:B------:R0:W5:Y:S02]  /*3970*/  LDG.E.U8 R7, desc[UR28][R26.64+0x8] ;  /* 0x0000081c1a077981 */ /* 0x000164000c1e1100 */
.L_x_49:
[----:B------:R-:W-:Y:S05]  /*3980*/  BSYNC B1 ;  /* 0x0000000000017941 */ /* 0x000fea0003800000 */
.L_x_48:
        /* <DEDUP_REMOVED lines=8> */
[----:B----4-:R-:W-:-:S05]  /*3a10*/  F2FP.SATFINITE.E4M3.F32.PACK_AB_MERGE_C R35, RZ, R34, RZ ;  /* 0x00000022ff23723e */ /* 0x010fca00048070ff */
[----:B------:R4:W-:Y:S01]  /*3a20*/  @!P1 STG.E.U8 desc[UR28][R10.64+0x8], R35 ;  /* 0x000008230a009986 */ /* 0x0009e2000c10111c */
[----:B------:R-:W-:Y:S05]  /*3a30*/  @P0 BRA `(.L_x_51) ;  /* 0x0000000000040947 */ /* 0x000fea0003800000 */
[----:B------:R0:W5:Y:S02]  /*3a40*/  LDG.E.U8 R7, desc[UR28][R26.64+0x9] ;  /* 0x0000091c1a077981 */ /* 0x000164000c1e1100 */
.L_x_51:
[----:B------:R-:W-:Y:S05]  /*3a50*/  BSYNC B1 ;  /* 0x0000000000017941 */ /* 0x000fea0003800000 */
.L_x_50:
        /* <DEDUP_REMOVED lines=12> */
.L_x_53:
[----:B------:R-:W-:Y:S05]  /*3b20*/  BSYNC B1 ;  /* 0x0000000000017941 */ /* 0x000fea0003800000 */
.L_x_52:
        /* <DEDUP_REMOVED lines=12> */
.L_x_55:
[----:B------:R-:W-:Y:S05]  /*3bf0*/  BSYNC B1 ;  /* 0x0000000000017941 */ /* 0x000fea0003800000 */
.L_x_54:
[----:B-----5:R-:W-:Y:S01]  /*3c00*/  LOP3.LUT R7, R7, 0xff, RZ, 0xc0, !PT ;  /* 0x000000ff07077812 */ /* 0x020fe200078ec0ff */
[----:B------:R-:W-:Y:S01]  /*3c10*/  BSSY B1, `(.L_x_56) ;  /* 0x0000013000017945 */ /* 0x000fe20003800000 */
[----:B-1----:R-:W-:Y:S02]  /*3c20*/  IADD3 R37, P0, R24, 0x80, RZ ;  /* 0x0000008018257810 */ /* 0x002fe40007f1e0ff */
[----:B------:R-:W-:Y:S02]  /*3c30*/  F2FP.F16.E4M3.UNPACK_B R7, R7 ;  /* 0x00000007ff07723e */ /* 0x000fe400020006ff */
[----:B------:R-:W-:Y:S01]  /*3c40*/  ISETP.GE.AND P1, PT, R38, 0x81, PT ;  /* 0x000000812600780c */ /* 0x000fe20003f26270 */
[----:B----4-:R-:W-:Y:S02]  /*3c50*/  IMAD.X R35, RZ, RZ, R25, P0 ;  /* 0x000000ffff237224 */ /* 0x010fe400000e0619 */
        /* <DEDUP_REMOVED lines=14> */
.L_x_57:
[----:B------:R-:W-:Y:S05]  /*3d40*/  BSYNC B1 ;  /* 0x0000000000017941 */ /* 0x000fea0003800000 */
.L_x_56:
        /* <DEDUP_REMOVED lines=12> */
.L_x_59:
[----:B------:R-:W-:Y:S05]  /*3e10*/  BSYNC B1 ;  /* 0x0000000000017941 */ /* 0x000fea0003800000 */
.L_x_58:
[----:B-----5:R-:W-:Y:S01]  /*3e20*/  LOP3.LUT R7, R7, 0xff, RZ, 0xc0, !PT ;  /* 0x000000ff07077812 */ /* 0x020fe200078ec0ff */
[----:B------:R-:W-:Y:S01]  /*3e30*/  BSSY B1, `(.L_x_60) ;  /* 0x0000013000017945 */ /* 0x000fe20003800000 */
[----:B0-----:R-:W-:Y:S02]  /*3e40*/  IADD3 R37, P0, R24, 0x88, RZ ;  /* 0x0000008818257810 */ /* 0x001fe40007f1e0ff */
[----:B------:R-:W-:-:S03]  /*3e50*/  F2FP.F16.E4M3.UNPACK_B R7, R7 ;  /* 0x00000007ff07723e */ /* 0x000fc600020006ff */
[----:B------:R-:W-:Y:S01]  /*3e60*/  IMAD.X R24, RZ, RZ, R25, P0 ;  /* 0x000000ffff187224 */ /* 0x000fe200000e0619 */
[----:B------:R-:W-:Y:S01]  /*3e70*/  ISETP.GE.AND P0, PT, R38, 0x89, PT ;  /* 0x000000892600780c */ /* 0x000fe20003f06270 */
[----:B------:R-:W-:Y:S02]  /*3e80*/  HADD2.F32 R36, -RZ, R7.H0_H0 ;  /* 0x20000007ff247230 */ /* 0x000fe40000004100 */
[----:B------:R-:W-:Y:S02]  /*3e90*/  IMAD R24, R24, UR6, RZ ;  /* 0x0000000618187c24 */ /* 0x000fe4000f8e02ff */
[----:B------:R-:W-:-:S04]  /*3ea0*/  IMAD.WIDE.U32 R28, R37, UR6, R28 ;  /* 0x00000006251c7c25 */ /* 0x000fc8000f8e001c */
[----:B------:R-:W-:Y:S01]  /*3eb0*/  FMUL R7, R36, R9 ;  /* 0x0000000924077220 */ /* 0x000fe20000400000 */
[----:B------:R-:W-:-:S03]  /*3ec0*/  IMAD R37, R37, UR7, R24 ;  /* 0x0000000725257c24 */ /* 0x000fc6000f8e0218 */
[----:B------:R-:W-:Y:S01]  /*3ed0*/  FFMA R7, R104, R8, R7 ;  /* 0x0000000868077223 */ /* 0x000fe20000000007 */
[----:B------:R-:W-:-:S04]  /*3ee0*/  IADD3 R24, P6, R28, UR10, RZ ;  /* 0x0000000a1c187c10 */ /* 0x000fc8000ffde0ff */
[----:B-1----:R-:W-:Y:S02]  /*3ef0*/  F2FP.SATFINITE.E4M3.F32.PACK_AB_MERGE_C R39, RZ, R7, RZ ;  /* 0x00000007ff27723e */ /* 0x002fe400048070ff */
[----:B------:R-:W-:Y:S02]  /*3f00*/  IADD3.X R25, R29, UR11, R37, P6, !PT ;  /* 0x0000000b1d197c10 */ /* 0x000fe4000b7fe425 */
[----:B------:R-:W-:Y:S01]  /*3f10*/  PRMT R7, RZ, 0x7610, R7 ;  /* 0x00007610ff077816 */ /* 0x000fe20000000007 */
[----:B------:R0:W-:Y:S01]  /*3f20*/  @!P5 STG.E.U8 desc[UR28][R14.64+0x1], R39 ;  /* 0x000001270e00d986 */ /* 0x0001e2000c10111c */
[----:B------:R-:W-:-:S13]  /*3f30*/  ISETP.LT.OR P5, PT, R33, 0x1, !P0 ;  /* 0x000000012100780c */ /* 0x000fda00047a1670 */
[----:B0-----:R-:W-:Y:S05]  /*3f40*/  @P5 BRA `(.L_x_61) ;  /* 0x0000000000045947 */ /* 0x001fea0003800000 */
[----:B------:R0:W5:Y:S02]  /*3f50*/  LDG.E.U8 R7, desc[UR28][R24.64] ;  /* 0x0000001c18077981 */ /* 0x000164000c1e1100 */
.L_x_61:
[----:B------:R-:W-:Y:S05]  /*3f60*/  BSYNC B1 ;  /* 0x0000000000017941 */ /* 0x000fea0003800000 */
.L_x_60:
        /* <DEDUP_REMOVED lines=12> */
.L_x_63:
[----:B------:R-:W-:Y:S05]  /*4030*/  BSYNC B1 ;  /* 0x0000000000017941 */ /* 0x000fea0003800000 */
.L_x_62:
[----:B-----5:R-:W-:Y:S01]  /*4040*/  LOP3.LUT R7, R7, 0xff, RZ, 0xc0, !PT ;  /* 0x000000ff07077812 */ /* 0x020fe200078ec0ff */
[----:B------:R-:W-:Y:S01]  /*4050*/  BSSY B1, `(.L_x_64) ;  /* 0x000000b000017945 */ /* 0x000fe20003800000 */
[----:B------:R-:W-:Y:S02]  /*4060*/  ISETP.LT.OR P5, PT, R33, 0x9, !P1 ;  /* 0x000000092100780c */ /* 0x000fe40004fa1670 */
[----:B------:R-:W-:-:S05]  /*4070*/  F2FP.F16.E4M3.UNPACK_B R7, R7 ;  /* 0x00000007ff07723e */ /* 0x000fca00020006ff */
[----:B------:R-:W-:-:S05]  /*4080*/  HADD2.F32 R28, -RZ, R7.H0_H0 ;  /* 0x20000007ff1c7230 */ /* 0x000fca0000004100 */
[----:B------:R-:W-:-:S04]  /*4090*/  FMUL R7, R28, R9 ;  /* 0x000000091c077220 */ /* 0x000fc80000400000 */
[----:B------:R-:W-:-:S05]  /*40a0*/  FFMA R7, R102, R8, R7 ;  /* 0x0000000866077223 */ /* 0x000fca0000000007 */
[----:B-1----:R-:W-:Y:S02]  /*40b0*/  F2FP.SATFINITE.E4M3.F32.PACK_AB_MERGE_C R29, RZ, R7, RZ ;  /* 0x00000007ff1d723e */ /* 0x002fe400048070ff */
[----:B------:R-:W-:-:S03]  /*40c0*/  PRMT R7, RZ, 0x7610, R7 ;  /* 0x00007610ff077816 */ /* 0x000fc60000000007 */
[----:B------:R1:W-:Y:S01]  /*40d0*/  @!P6 STG.E.U8 desc[UR28][R12.64+0x1], R29 ;  /* 0x0000011d0c00e986 */ /* 0x0003e2000c10111c */
[----:B------:R-:W-:Y:S05]  /*40e0*/  @P5 BRA `(.L_x_65) ;  /* 0x0000000000045947 */ /* 0x000fea0003800000 */
[----:B------:R0:W5:Y:S02]  /*40f0*/  LDG.E.U8 R7, desc[UR28][R34.64+0x8] ;  /* 0x0000081c22077981 */ /* 0x000164000c1e1100 */
.L_x_65:
[----:B------:R-:W-:Y:S05]  /*4100*/  BSYNC B1 ;  /* 0x0000000000017941 */ /* 0x000fea0003800000 */
.L_x_64:
        /* <DEDUP_REMOVED lines=8> */
[----:B-1----:R-:W-:-:S05]  /*4190*/  F2FP.SATFINITE.E4M3.F32.PACK_AB_MERGE_C R29, RZ, R28, RZ ;  /* 0x0000001cff1d723e */ /* 0x002fca00048070ff */
[----:B------:R1:W-:Y:S01]  /*41a0*/  @!P5 STG.E.U8 desc[UR28][R14.64+0x8], R29 ;  /* 0x0000081d0e00d986 */ /* 0x0003e2000c10111c */
[----:B------:R-:W-:Y:S05]  /*41b0*/  @P6 BRA `(.L_x_67) ;  /* 0x0000000000046947 */ /* 0x000fea0003800000 */
[----:B------:R0:W5:Y:S02]  /*41c0*/  LDG.E.U8 R7, desc[UR28][R34.64+0x9] ;  /* 0x0000091c22077981 */ /* 0x000164000c1e1100 */
.L_x_67:
[----:B------:R-:W-:Y:S05]  /*41d0*/  BSYNC B1 ;  /* 0x0000000000017941 */ /* 0x000fea0003800000 */
.L_x_66:
        /* <DEDUP_REMOVED lines=12> */
.L_x_69:
[----:B------:R-:W-:Y:S05]  /*42a0*/  BSYNC B1 ;  /* 0x0000000000017941 */ /* 0x000fea0003800000 */
.L_x_68:
        /* <DEDUP_REMOVED lines=12> */
.L_x_71:
[----:B------:R-:W-:Y:S05]  /*4370*/  BSYNC B1 ;  /* 0x0000000000017941 */ /* 0x000fea0003800000 */
.L_x_70:
        /* <DEDUP_REMOVED lines=12> */
.L_x_73:
[----:B------:R-:W-:Y:S05]  /*4440*/  BSYNC B1 ;  /* 0x0000000000017941 */ /* 0x000fea0003800000 */
.L_x_72:
        /* <DEDUP_REMOVED lines=12> */
.L_x_75:
[----:B------:R-:W-:Y:S05]  /*4510*/  BSYNC B1 ;  /* 0x0000000000017941 */ /* 0x000fea0003800000 */
.L_x_74:
        /* <DEDUP_REMOVED lines=12> */
.L_x_77:
[----:B------:R-:W-:Y:S05]  /*45e0*/  BSYNC B1 ;  /* 0x0000000000017941 */ /* 0x000fea0003800000 */
.L_x_76:
        /* <DEDUP_REMOVED lines=12> */
.L_x_79:
[----:B------:R-:W-:Y:S05]  /*46b0*/  BSYNC B1 ;  /* 0x0000000000017941 */ /* 0x000fea0003800000 */
.L_x_78:
        /* <DEDUP_REMOVED lines=12> */
.L_x_81:
[----:B------:R-:W-:Y:S05]  /*4780*/  BSYNC B1 ;  /* 0x0000000000017941 */ /* 0x000fea0003800000 */
.L_x_80:
        /* <DEDUP_REMOVED lines=12> */
.L_x_83:
[----:B------:R-:W-:Y:S05]  /*4850*/  BSYNC B1 ;  /* 0x0000000000017941 */ /* 0x000fea0003800000 */
.L_x_82:
        /* <DEDUP_REMOVED lines=12> */
.L_x_85:
[----:B------:R-:W-:Y:S05]  /*4920*/  BSYNC B1 ;  /* 0x0000000000017941 */ /* 0x000fea0003800000 */
.L_x_84:
        /* <DEDUP_REMOVED lines=12> */
.L_x_87:
[----:B------:R-:W-:Y:S05]  /*49f0*/  BSYNC B1 ;  /* 0x0000000000017941 */ /* 0x000fea0003800000 */
.L_x_86:
        /* <DEDUP_REMOVED lines=12> */
.L_x_89:
[----:B------:R-:W-:Y:S05]  /*4ac0*/  BSYNC B1 ;  /* 0x0000000000017941 */ /* 0x000fea0003800000 */
.L_x_88:
        /* <DEDUP_REMOVED lines=12> */
.L_x_91:
[----:B------:R-:W-:Y:S05]  /*4b90*/  BSYNC B1 ;  /* 0x0000000000017941 */ /* 0x000fea0003800000 */
.L_x_90:
        /* <DEDUP_REMOVED lines=12> */
.L_x_93:
[----:B------:R-:W-:Y:S05]  /*4c60*/  BSYNC B1 ;  /* 0x0000000000017941 */ /* 0x000fea0003800000 */
.L_x_92:
        /* <DEDUP_REMOVED lines=12> */
.L_x_95:
[----:B------:R-:W-:Y:S05]  /*4d30*/  BSYNC B1 ;  /* 0x0000000000017941 */ /* 0x000fea0003800000 */
.L_x_94:
        /* <DEDUP_REMOVED lines=12> */
.L_x_97:
[----:B------:R-:W-:Y:S05]  /*4e00*/  BSYNC B1 ;  /* 0x0000000000017941 */ /* 0x000fea0003800000 */
.L_x_96:
        /* <DEDUP_REMOVED lines=12> */
.L_x_99:
[----:B------:R-:W-:Y:S05]  /*4ed0*/  BSYNC B1 ;  /* 0x0000000000017941 */ /* 0x000fea0003800000 */
.L_x_98:
        /* <DEDUP_REMOVED lines=12> */
.L_x_101:
[----:B------:R-:W-:Y:S05]  /*4fa0*/  BSYNC B1 ;  /* 0x0000000000017941 */ /* 0x000fea0003800000 */
.L_x_100:
        /* <DEDUP_REMOVED lines=12> */
.L_x_103:
[----:B------:R-:W-:Y:S05]  /*5070*/  BSYNC B1 ;  /* 0x0000000000017941 */ /* 0x000fea0003800000 */
.L_x_102:
        /* <DEDUP_REMOVED lines=12> */
.L_x_105:
[----:B------:R-:W-:Y:S05]  /*5140*/  BSYNC B1 ;  /* 0x0000000000017941 */ /* 0x000fea0003800000 */
.L_x_104:
        /* <DEDUP_REMOVED lines=12> */
.L_x_107:
[----:B------:R-:W-:Y:S05]  /*5210*/  BSYNC B1 ;  /* 0x0000000000017941 */ /* 0x000fea0003800000 */
.L_x_106:
        /* <DEDUP_REMOVED lines=12> */
.L_x_109:
[----:B------:R-:W-:Y:S05]  /*52e0*/  BSYNC B1 ;  /* 0x0000000000017941 */ /* 0x000fea0003800000 */
.L_x_108:
        /* <DEDUP_REMOVED lines=12> */
.L_x_111:
[----:B------:R-:W-:Y:S05]  /*53b0*/  BSYNC B1 ;  /* 0x0000000000017941 */ /* 0x000fea0003800000 */
.L_x_110:
        /* <DEDUP_REMOVED lines=12> */
.L_x_113:
[----:B------:R-:W-:Y:S05]  /*5480*/  BSYNC B1 ;  /* 0x0000000000017941 */ /* 0x000fea0003800000 */
.L_x_112:
        /* <DEDUP_REMOVED lines=12> */
.L_x_115:
[----:B------:R-:W-:Y:S05]  /*5550*/  BSYNC B1 ;  /* 0x0000000000017941 */ /* 0x000fea0003800000 */
.L_x_114:
[----:B-----5:R-:W-:Y:S01]  /*5560*/  LOP3.LUT R7, R7, 0xff, RZ, 0xc0, !PT ;  /* 0x000000ff07077812 */ /* 0x020fe200078ec0ff */
[----:B------:R-:W-:Y:S01]  /*5570*/  BSSY B1, `(.L_x_116) ;  /* 0x000000b000017945 */ /* 0x000fe20003800000 */
[----:B------:R-:W-:Y:S02]  /*5580*/  ISETP.LT.OR P5, PT, R33, 0x29, !P2 ;  /* 0x000000292100780c */ /* 0x000fe400057a1670 */
[----:B------:R-:W-:-:S05]  /*5590*/  F2FP.F16.E4M3.UNPACK_B R7, R7 ;  /* 0x00000007ff07723e */ /* 0x000fca00020006ff */
[----:B0-2---:R-:W-:-:S05]  /*55a0*/  HADD2.F32 R26, -RZ, R7.H0_H0 ;  /* 0x20000007ff1a7230 */ /* 0x005fca0000004100 */
[----:B------:R-:W-:-:S04]  /*55b0*/  FMUL R7, R26, R9 ;  /* 0x000000091a077220 */ /* 0x000fc80000400000 */
[----:B------:R-:W-:-:S05]  /*55c0*/  FFMA R7, R76, R8, R7 ;  /* 0x000000084c077223 */ /* 0x000fca0000000007 */
[----:B------:R-:W-:Y:S02]  /*55d0*/  F2FP.SATFINITE.E4M3.F32.PACK_AB_MERGE_C R27, RZ, R7, RZ ;  /* 0x00000007ff1b723e */ /* 0x000fe400048070ff */
[----:B------:R-:W-:-:S03]  /*55e0*/  PRMT R7, RZ, 0x7610, R7 ;  /* 0x00007610ff077816 */ /* 0x000fc60000000007 */
[----:B------:R0:W-:Y:S01]  /*55f0*/  @!P3 STG.E.U8 desc[UR28][R10.64+0x29], R27 ;  /* 0x0000291b0a00b986 */ /* 0x0001e2000c10111c */
[----:B------:R-:W-:Y:S05]  /*5600*/  @P5 BRA `(.L_x_117) ;  /* 0x0000000000045947 */ /* 0x000fea0003800000 */
[----:B------:R2:W5:Y:S02]  /*5610*/  LDG.E.U8 R7, desc[UR28][R30.64+0x28] ;  /* 0x0000281c1e077981 */ /* 0x000564000c1e1100 */
.L_x_117:
[----:B------:R-:W-:Y:S05]  /*5620*/  BSYNC B1 ;  /* 0x0000000000017941 */ /* 0x000fea0003800000 */
.L_x_116:
[----:B-----5:R-:W-:Y:S01]  /*5630*/  LOP3.LUT R7, R7, 0xff, RZ, 0xc0, !PT ;  /* 0x000000ff07077812 */ /* 0x020fe200078ec0ff */
[----:B------:R-:W-:Y:S01]  /*5640*/  BSSY B1, `(.L_x_118) ;  /* 0x000000b000017945 */ /* 0x000fe20003800000 */
[----:B------:R-:W-:Y:S02]  /*5650*/  ISETP.LT.OR P2, PT, R33, 0x2a, !P2 ;  /* 0x0000002a2100780c */ /* 0x000fe40005741670 */
[----:B------:R-:W-:-:S05]  /*5660*/  F2FP.F16.E4M3.UNPACK_B R7, R7 ;  /* 0x00000007ff07723e */ /* 0x000fca00020006ff */
[----:B01----:R-:W-:Y:S01]  /*5670*/  HADD2.F32 R10, -RZ, R7.H0_H0 ;  /* 0x20000007ff0a7230 */ /* 0x003fe20000004100 */
[----:B------:R-:W-:-:S04]  /*5680*/  PRMT R7, RZ, 0x7610, R7 ;  /* 0x00007610ff077816 */ /* 0x000fc80000000007 */
[----:B------:R-:W-:-:S04]  /*5690*/  FMUL R10, R10, R9 ;  /* 0x000000090a0a7220 */ /* 0x000fc80000400000 */
[----:B------:R-:W-:-:S05]  /*56a0*/  FFMA R10, R75, R8, R10 ;  /* 0x000000084b0a7223 */ /* 0x000fca000000000a */
[----:B------:R-:W-:-:S05]  /*56b0*/  F2FP.SATFINITE.E4M3.F32.PACK_AB_MERGE_C R11, RZ, R10, RZ ;  /* 0x0000000aff0b723e */ /* 0x000fca00048070ff */
[----:B------:R0:W-:Y:S01]  /*56c0*/  @!P5 STG.E.U8 desc[UR28][R16.64+0x28], R11 ;  /* 0x0000280b1000d986 */ /* 0x0001e2000c10111c */
[----:B------:R-:W-:Y:S05]  /*56d0*/  @P2 BRA `(.L_x_119) ;  /* 0x0000000000042947 */ /* 0x000fea0003800000 */
[----:B------:R1:W5:Y:S02]  /*56e0*/  LDG.E.U8 R7, desc[UR28][R30.64+0x29] ;  /* 0x0000291c1e077981 */ /* 0x000364000c1e1100 */
.L_x_119:
[----:B------:R-:W-:Y:S05]  /*56f0*/  BSYNC B1 ;  /* 0x0000000000017941 */ /* 0x000fea0003800000 */
.L_x_118:
[----:B-----5:R-:W-:Y:S01]  /*5700*/  LOP3.LUT R7, R7, 0xff, RZ, 0xc0, !PT ;  /* 0x000000ff07077812 */ /* 0x020fe200078ec0ff */
[----:B------:R-:W-:Y:S01]  /*5710*/  BSSY B1, `(.L_x_120) ;  /* 0x000000b000017945 */ /* 0x000fe20003800000 */
[----:B------:R-:W-:Y:S02]  /*5720*/  ISETP.LT.OR P3, PT, R33, 0x21, !P1 ;  /* 0x000000212100780c */ /* 0x000fe40004f61670 */
[----:B------:R-:W-:-:S05]  /*5730*/  F2FP.F16.E4M3.UNPACK_B R7, R7 ;  /* 0x00000007ff07723e */ /* 0x000fca00020006ff */
[----:B------:R-:W-:-:S05]  /*5740*/  HADD2.F32 R10, -RZ, R7.H0_H0 ;  /* 0x20000007ff0a7230 */ /* 0x000fca0000004100 */
[----:B------:R-:W-:-:S04]  /*5750*/  FMUL R7, R10, R9 ;  /* 0x000000090a077220 */ /* 0x000fc80000400000 */
[----:B------:R-:W-:-:S05]  /*5760*/  FFMA R7, R74, R8, R7 ;  /* 0x000000084a077223 */ /* 0x000fca0000000007 */
[----:B0-----:R-:W-:Y:S02]  /*5770*/  F2FP.SATFINITE.E4M3.F32.PACK_AB_MERGE_C R11, RZ, R7, RZ ;  /* 0x00000007ff0b723e */ /* 0x001fe400048070ff */
[----:B------:R-:W-:-:S03]  /*5780*/  PRMT R7, RZ, 0x7610, R7 ;  /* 0x00007610ff077816 */ /* 0x000fc60000000007 */
[----:B------:R0:W-:Y:S01]  /*5790*/  @!P2 STG.E.U8 desc[UR28][R16.64+0x29], R11 ;  /* 0x0000290b1000a986 */ /* 0x0001e2000c10111c */
[----:B------:R-:W-:Y:S05]  /*57a0*/  @P3 BRA `(.L_x_121) ;  /* 0x0000000000043947 */ /* 0x000fea0003800000 */
[----:B------:R0:W5:Y:S02]  /*57b0*/  LDG.E.U8 R7, desc[UR28][R34.64+0x20] ;  /* 0x0000201c22077981 */ /* 0x000164000c1e1100 */
.L_x_121:
[----:B------:R-:W-:Y:S05]  /*57c0*/  BSYNC B1 ;  /* 0x0000000000017941 */ /* 0x000fea0003800000 */
.L_x_120:
        /* <DEDUP_REMOVED lines=8> */
[----:B0-----:R-:W-:-:S05]  /*5850*/  F2FP.SATFINITE.E4M3.F32.PACK_AB_MERGE_C R11, RZ, R10, RZ ;  /* 0x0000000aff0b723e */ /* 0x001fca00048070ff */
[----:B------:R0:W-:Y:S01]  /*5860*/  @!P3 STG.E.U8 desc[UR28][R14.64+0x20], R11 ;  /* 0x0000200b0e00b986 */ /* 0x0001e2000c10111c */
[----:B------:R-:W-:Y:S05]  /*5870*/  @P2 BRA `(.L_x_123) ;  /* 0x0000000000042947 */ /* 0x000fea0003800000 */
[----:B------:R0:W5:Y:S02]  /*5880*/  LDG.E.U8 R7, desc[UR28][R34.64+0x21] ;  /* 0x0000211c22077981 */ /* 0x000164000c1e1100 */
.L_x_123:
[----:B------:R-:W-:Y:S05]  /*5890*/  BSYNC B1 ;  /* 0x0000000000017941 */ /* 0x000fea0003800000 */
.L_x_122:
        /* <DEDUP_REMOVED lines=12> */
.L_x_125:
[----:B------:R-:W-:Y:S05]  /*5960*/  BSYNC B1 ;  /* 0x0000000000017941 */ /* 0x000fea0003800000 */
.L_x_124:
        /* <DEDUP_REMOVED lines=12> */
.L_x_127:
[----:B------:R-:W-:Y:S05]  /*5a30*/  BSYNC B1 ;  /* 0x0000000000017941 */ /* 0x000fea0003800000 */
.L_x_126:
        /* <DEDUP_REMOVED lines=12> */
.L_x_129:
[----:B------:R-:W-:Y:S05]  /*5b00*/  BSYNC B1 ;  /* 0x0000000000017941 */ /* 0x000fea0003800000 */
.L_x_128:
        /* <DEDUP_REMOVED lines=12> */
.L_x_131:
[----:B------:R-:W-:Y:S05]  /*5bd0*/  BSYNC B1 ;  /* 0x0000000000017941 */ /* 0x000fea0003800000 */
.L_x_130:
        /* <DEDUP_REMOVED lines=12> */
.L_x_133:
[----:B------:R-:W-:Y:S05]  /*5ca0*/  BSYNC B1 ;  /* 0x0000000000017941 */ /* 0x000fea0003800000 */
.L_x_132:
        /* <DEDUP_REMOVED lines=12> */
.L_x_135:
[----:B------:R-:W-:Y:S05]  /*5d70*/  BSYNC B1 ;  /* 0x0000000000017941 */ /* 0x000fea0003800000 */
.L_x_134:
[----:B------:R-:W-:Y:S05]  /*5d80*/  @P0 BRA `(.L_x_136) ;  /* 0x0000000c00300947 */ /* 0x000fea0003800000 */
[----:B-----5:R-:W-:-:S04]  /*5d90*/  LOP3.LUT R7, R7, 0xff, RZ, 0xc0, !PT ;  /* 0x000000ff07077812 */ /* 0x020fc800078ec0ff */
[----:B------:R-:W-:-:S05]  /*5da0*/  F2FP.F16.E4M3.UNPACK_B R7, R7 ;  /* 0x00000007ff07723e */ /* 0x000fca00020006ff */
[----:B------:R-:W-:-:S05]  /*5db0*/  HADD2.F32 R10, -RZ, R7.H0_H0 ;  /* 0x20000007ff0a7230 */ /* 0x000fca0000004100 */
[----:B------:R-:W-:-:S04]  /*5dc0*/  FMUL R7, R10, R9 ;  /* 0x000000090a077220 */ /* 0x000fc80000400000 */
[----:B------:R-:W-:-:S05]  /*5dd0*/  FFMA R7, R18, R8, R7 ;  /* 0x0000000812077223 */ /* 0x000fca0000000007 */
[----:B------:R-:W-:-:S05]  /*5de0*/  F2FP.SATFINITE.E4M3.F32.PACK_AB_MERGE_C R7, RZ, R7, RZ ;  /* 0x00000007ff07723e */ /* 0x000fca00048070ff */
[----:B------:R0:W-:Y:S01]  /*5df0*/  STG.E.U8 desc[UR28][R12.64+0x29], R7 ;  /* 0x000029070c007986 */ /* 0x0001e2000c10111c */
[----:B------:R-:W-:Y:S05]  /*5e00*/  BRA `(.L_x_136) ;  /* 0x0000000c00107947 */ /* 0x000fea0003800000 */
.L_x_39:
[----:B------:R-:W-:Y:S01]  /*5e10*/  ISETP.GE.AND P3, PT, R38, 0x1, PT ;  /* 0x000000012600780c */ /* 0x000fe20003f66270 */
[-C--:B--2---:R-:W-:Y:S01]  /*5e20*/  FMUL R113, R113, R8.reuse ;  /* 0x0000000871717220 */ /* 0x084fe20000400000 */
[-C--:B------:R-:W-:Y:S01]  /*5e30*/  FMUL R112, R112, R8.reuse ;  /* 0x0000000870707220 */ /* 0x080fe20000400000 */
[----:B------:R-:W-:Y:S01]  /*5e40*/  ISETP.GE.AND P2, PT, R38, 0x9, PT ;  /* 0x000000092600780c */ /* 0x000fe20003f46270 */
[-C--:B------:R-:W-:Y:S01]  /*5e50*/  FMUL R111, R111, R8.reuse ;  /* 0x000000086f6f7220 */ /* 0x080fe20000400000 */
[C---:B------:R-:W-:Y:S01]  /*5e60*/  ISETP.LT.OR P0, PT, R33.reuse, 0x1, !P3 ;  /* 0x000000012100780c */ /* 0x040fe20005f01670 */
[-C--:B------:R-:W-:Y:S01]  /*5e70*/  FMUL R110, R110, R8.reuse ;  /* 0x000000086e6e7220 */ /* 0x080fe20000400000 */
[----:B------:R-:W-:Y:S01]  /*5e80*/  ISETP.LT.OR P6, PT, R33, 0x2, !P3 ;  /* 0x000000022100780c */ /* 0x000fe20005fc1670 */
[-C--:B------:R-:W-:Y:S01]  /*5e90*/  FMUL R109, R109, R8.reuse ;  /* 0x000000086d6d7220 */ /* 0x080fe20000400000 */
[----:B------:R-:W-:Y:S01]  /*5ea0*/  F2FP.SATFINITE.E4M3.F32.PACK_AB_MERGE_C R113, RZ, R113, RZ ;  /* 0x00000071ff71723e */ /* 0x000fe200048070ff */
[----:B------:R-:W-:Y:S01]  /*5eb0*/  FMUL R108, R108, R8 ;  /* 0x000000086c6c7220 */ /* 0x000fe20000400000 */
[----:B------:R-:W-:Y:S01]  /*5ec0*/  F2FP.SATFINITE.E4M3.F32.PACK_AB_MERGE_C R7, RZ, R112, RZ ;  /* 0x00000070ff07723e */ /* 0x000fe200048070ff */
[-C--:B------:R-:W-:Y:S01]  /*5ed0*/  FMUL R107, R107, R8.reuse ;  /* 0x000000086b6b7220 */ /* 0x080fe20000400000 */
[C---:B------:R-:W-:Y:S01]  /*5ee0*/  ISETP.LT.OR P1, PT, R33.reuse, 0x2, !P2 ;  /* 0x000000022100780c */ /* 0x040fe20005721670 */
[-C--:B------:R-:W-:Y:S01]  /*5ef0*/  FMUL R106, R106, R8.reuse ;  /* 0x000000086a6a7220 */ /* 0x080fe20000400000 */
[----:B------:R-:W-:Y:S01]  /*5f00*/  ISETP.LT.OR P5, PT, R33, 0x9, !P3 ;  /* 0x000000092100780c */ /* 0x000fe20005fa1670 */
[-C--:B------:R-:W-:Y:S01]  /*5f10*/  FMUL R105, R105, R8.reuse ;  /* 0x0000000869697220 */ /* 0x080fe20000400000 */
[----:B------:R-:W-:Y:S01]  /*5f20*/  F2FP.SATFINITE.E4M3.F32.PACK_AB_MERGE_C R111, RZ, R111, RZ ;  /* 0x0000006fff6f723e */ /* 0x000fe200048070ff */
[----:B------:R-:W-:Y:S01]  /*5f30*/  @!P0 STG.E.U8 desc[UR28][R10.64], R113 ;  /* 0x000000710a008986 */ /* 0x000fe2000c10111c */
[C---:B------:R-:W-:Y:S01]  /*5f40*/  ISETP.LT.OR P0, PT, R33.reuse, 0x1, !P2 ;  /* 0x000000012100780c */ /* 0x040fe20005701670 */
[----:B------:R-:W-:Y:S01]  /*5f50*/  FMUL R104, R104, R8 ;  /* 0x0000000868687220 */ /* 0x000fe20000400000 */
[----:B------:R-:W-:Y:S01]  /*5f60*/  F2FP.SATFINITE.E4M3.F32.PACK_AB_MERGE_C R25, RZ, R110, RZ ;  /* 0x0000006eff19723e */ /* 0x000fe200048070ff */
[----:B------:R0:W-:Y:S01]  /*5f70*/  @!P6 STG.E.U8 desc[UR28][R10.64+0x1], R7 ;  /* 0x000001070a00e986 */ /* 0x0001e2000c10111c */
[----:B------:R-:W-:Y:S01]  /*5f80*/  ISETP.LT.OR P6, PT, R33, 0xa, !P3 ;  /* 0x0000000a2100780c */ /* 0x000fe20005fc1670 */
[----:B------:R-:W-:Y:S01]  /*5f90*/  FMUL R103, R103, R8 ;  /* 0x0000000867677220 */ /* 0x000fe20000400000 */
[----:B------:R-:W-:Y:S01]  /*5fa0*/  F2FP.SATFINITE.E4M3.F32.PACK_AB_MERGE_C R109, RZ, R109, RZ ;  /* 0x0000006dff6d723e */ /* 0x000fe200048070ff */
[----:B------:R1:W-:Y:S01]  /*5fb0*/  @!P1 STG.E.U8 desc[UR28][R16.64+0x1], R25 ;  /* 0x0000011910009986 */ /* 0x0003e2000c10111c */
[----:B------:R-:W-:Y:S01]  /*5fc0*/  F2FP.SATFINITE.E4M3.F32.PACK_AB_MERGE_C R27, RZ, R108, RZ ;  /* 0x0000006cff1b723e */ /* 0x000fe200048070ff */
[-C--:B------:R-:W-:Y:S01]  /*5fd0*/  FMUL R102, R102, R8.reuse ;  /* 0x0000000866667220 */ /* 0x080fe20000400000 */
[----:B------:R-:W-:Y:S01]  /*5fe0*/  ISETP.GE.AND P1, PT, R38, 0x81, PT ;  /* 0x000000812600780c */ /* 0x000fe20003f26270 */
[-C--:B------:R-:W-:Y:S01]  /*5ff0*/  FMUL R101, R101, R8.reuse ;  /* 0x0000000865657220 */ /* 0x080fe20000400000 */
[----:B------:R-:W-:Y:S01]  /*6000*/  F2FP.SATFINITE.E4M3.F32.PACK_AB_MERGE_C R107, RZ, R107, RZ ;  /* 0x0000006bff6b723e */ /* 0x000fe200048070ff */
[----:B------:R-:W-:Y:S01]  /*6010*/  @!P0 STG.E.U8 desc[UR28][R16.64], R111 ;  /* 0x0000006f10008986 */ /* 0x000fe2000c10111c */
[C---:B------:R-:W-:Y:S01]  /*6020*/  ISETP.LT.OR P0, PT, R33.reuse, 0x9, !P2 ;  /* 0x000000092100780c */ /* 0x040fe20005701670 */
[----:B------:R-:W-:Y:S01]  /*6030*/  FMUL R100, R100, R8 ;  /* 0x0000000864647220 */ /* 0x000fe20000400000 */
[----:B0-----:R-:W-:Y:S01]  /*6040*/  F2FP.SATFINITE.E4M3.F32.PACK_AB_MERGE_C R7, RZ, R106, RZ ;  /* 0x0000006aff07723e */ /* 0x001fe200048070ff */
[----:B------:R-:W-:Y:S01]  /*6050*/  @!P5 STG.E.U8 desc[UR28][R10.64+0x8], R109 ;  /* 0x0000086d0a00d986 */ /* 0x000fe2000c10111c */
[----:B------:R-:W-:Y:S01]  /*6060*/  ISETP.LT.OR P5, PT, R33, 0xa, !P2 ;  /* 0x0000000a2100780c */ /* 0x000fe200057a1670 */
[-C--:B------:R-:W-:Y:S01]  /*6070*/  FMUL R99, R99, R8.reuse ;  /* 0x0000000863637220 */ /* 0x080fe20000400000 */
[----:B------:R-:W-:Y:S01]  /*6080*/  F2FP.SATFINITE.E4M3.F32.PACK_AB_MERGE_C R105, RZ, R105, RZ ;  /* 0x00000069ff69723e */ /* 0x000fe200048070ff */
[----:B------:R-:W-:Y:S01]  /*6090*/  @!P6 STG.E.U8 desc[UR28][R10.64+0x9], R27 ;  /* 0x0000091b0a00e986 */ /* 0x000fe2000c10111c */
[----:B------:R-:W-:Y:S01]  /*60a0*/  ISETP.LT.OR P6, PT, R33, 0x1, !P1 ;  /* 0x000000012100780c */ /* 0x000fe20004fc1670 */
[----:B------:R-:W-:Y:S01]  /*60b0*/  FMUL R98, R98, R8 ;  /* 0x0000000862627220 */ /* 0x000fe20000400000 */
[----:B-1----:R-:W-:Y:S01]  /*60c0*/  F2FP.SATFINITE.E4M3.F32.PACK_AB_MERGE_C R25, RZ, R104, RZ ;  /* 0x00000068ff19723e */ /* 0x002fe200048070ff */
[-C--:B------:R-:W-:Y:S01]  /*60d0*/  FMUL R97, R97, R8.reuse ;  /* 0x0000000861617220 */ /* 0x080fe20000400000 */
[----:B------:R-:W-:Y:S01]  /*60e0*/  F2FP.SATFINITE.E4M3.F32.PACK_AB_MERGE_C R103, RZ, R103, RZ ;  /* 0x00000067ff67723e */ /* 0x000fe200048070ff */
[----:B------:R-:W-:Y:S01]  /*60f0*/  @!P0 STG.E.U8 desc[UR28][R16.64+0x8], R107 ;  /* 0x0000086b10008986 */ /* 0x000fe2000c10111c */
[----:B------:R-:W-:Y:S01]  /*6100*/  ISETP.GE.AND P0, PT, R38, 0x89, PT ;  /* 0x000000892600780c */ /* 0x000fe20003f06270 */
[-C--:B------:R-:W-:Y:S01]  /*6110*/  FMUL R96, R96, R8.reuse ;  /* 0x0000000860607220 */ /* 0x080fe20000400000 */
[----:B------:R-:W-:Y:S01]  /*6120*/  F2FP.SATFINITE.E4M3.F32.PACK_AB_MERGE_C R101, RZ, R101, RZ ;  /* 0x00000065ff65723e */ /* 0x000fe200048070ff */
[----:B------:R0:W-:Y:S01]  /*6130*/  @!P5 STG.E.U8 desc[UR28][R16.64+0x9], R7 ;  /* 0x000009071000d986 */ /* 0x0001e2000c10111c */
[----:B------:R-:W-:Y:S01]  /*6140*/  ISETP.LT.OR P5, PT, R33, 0x2, !P1 ;  /* 0x000000022100780c */ /* 0x000fe20004fa1670 */
[-C--:B------:R-:W-:Y:S01]  /*6150*/  FMUL R95, R95, R8.reuse ;  /* 0x000000085f5f7220 */ /* 0x080fe20000400000 */
[----:B------:R-:W-:Y:S01]  /*6160*/  F2FP.SATFINITE.E4M3.F32.PACK_AB_MERGE_C R99, RZ, R99, RZ ;  /* 0x00000063ff63723e */ /* 0x000fe200048070ff */
[----:B------:R-:W-:Y:S01]  /*6170*/  @!P6 STG.E.U8 desc[UR28][R14.64], R105 ;  /* 0x000000690e00e986 */ /* 0x000fe2000c10111c */
[----:B------:R-:W-:Y:S01]  /*6180*/  ISETP.LT.OR P6, PT, R33, 0x1, !P0 ;  /* 0x000000012100780c */ /* 0x000fe200047c1670 */
[-C--:B------:R-:W-:Y:S01]  /*6190*/  FMUL R94, R94, R8.reuse ;  /* 0x000000085e5e7220 */ /* 0x080fe20000400000 */
[----:B------:R-:W-:Y:S01]  /*61a0*/  F2FP.SATFINITE.E4M3.F32.PACK_AB_MERGE_C R97, RZ, R97, RZ ;  /* 0x00000061ff61723e */ /* 0x000fe200048070ff */
[-C--:B------:R-:W-:Y:S01]  /*61b0*/  FMUL R93, R93, R8.reuse ;  /* 0x000000085d5d7220 */ /* 0x080fe20000400000 */
[----:B------:R-:W-:Y:S01]  /*61c0*/  F2FP.SATFINITE.E4M3.F32.PACK_AB_MERGE_C R95, RZ, R95, RZ ;  /* 0x0000005fff5f723e */ /* 0x000fe200048070ff */
[-C--:B------:R-:W-:Y:S01]  /*61d0*/  FMUL R92, R92, R8.reuse ;  /* 0x000000085c5c7220 */ /* 0x080fe20000400000 */
[----:B------:R-:W-:Y:S01]  /*61e0*/  FMUL R91, R91, R8 ;  /* 0x000000085b5b7220 */ /* 0x000fe20000400000 */
[----:B0-----:R-:W-:Y:S01]  /*61f0*/  F2FP.SATFINITE.E4M3.F32.PACK_AB_MERGE_C R7, RZ, R102, RZ ;  /* 0x00000066ff07723e */ /* 0x001fe200048070ff */
[-C--:B------:R-:W-:Y:S01]  /*6200*/  FMUL R90, R90, R8.reuse ;  /* 0x000000085a5a7220 */ /* 0x080fe20000400000 */
        /* <DEDUP_REMOVED lines=51> */
[-C--:B------:R-:W-:Y:S01]  /*6540*/  FMUL R20, R20, R8.reuse ;  /* 0x0000000814147220 */ /* 0x080fe20000400000 */
[-C--:B------:R-:W-:Y:S01]  /*6550*/  FMUL R19, R19, R8.reuse ;  /* 0x0000000813137220 */ /* 0x080fe20000400000 */
[----:B------:R-:W-:Y:S01]  /*6560*/  FMUL R18, R18, R8 ;  /* 0x0000000812127220 */ /* 0x000fe20000400000 */
[----:B0-----:R-:W-:-:S02]  /*6570*/  F2FP.SATFINITE.E4M3.F32.PACK_AB_MERGE_C R7, RZ, R94, RZ ;  /* 0x0000005eff07723e */ /* 0x001fc400048070ff */
[----:B------:R0:W-:Y:S01]  /*6580*/  @!P5 STG.E.U8 desc[UR28][R10.64+0x11], R25 ;  /* 0x000011190a00d986 */ /* 0x0001e2000c10111c */
[C---:B------:R-:W-:Y:S02]  /*6590*/  ISETP.LT.OR P5, PT, R33.reuse, 0x12, !P2 ;  /* 0x000000122100780c */ /* 0x040fe400057a1670 */
[----:B------:R-:W-:Y:S01]  /*65a0*/  F2FP.SATFINITE.E4M3.F32.PACK_AB_MERGE_C R23, RZ, R23, RZ ;  /* 0x00000017ff17723e */ /* 0x000fe200048070ff */
[----:B------:R-:W-:Y:S01]  /*65b0*/  @!P6 STG.E.U8 desc[UR28][R16.64+0x10], R95 ;  /* 0x0000105f1000e986 */ /* 0x000fe2000c10111c */
[----:B------:R-:W-:Y:S02]  /*65c0*/  ISETP.LT.OR P6, PT, R33, 0x19, !P3 ;  /* 0x000000192100780c */ /* 0x000fe40005fc1670 */
[----:B------:R-:W-:Y:S02]  /*65d0*/  F2FP.SATFINITE.E4M3.F32.PACK_AB_MERGE_C R21, RZ, R21, RZ ;  /* 0x00000015ff15723e */ /* 0x000fe400048070ff */
[----:B------:R-:W-:Y:S02]  /*65e0*/  F2FP.SATFINITE.E4M3.F32.PACK_AB_MERGE_C R19, RZ, R19, RZ ;  /* 0x00000013ff13723e */ /* 0x000fe400048070ff */
[----:B0-----:R-:W-:-:S03]  /*65f0*/  F2FP.SATFINITE.E4M3.F32.PACK_AB_MERGE_C R25, RZ, R92, RZ ;  /* 0x0000005cff19723e */ /* 0x001fc600048070ff */
[----:B------:R0:W-:Y:S01]  /*6600*/  @!P5 STG.E.U8 desc[UR28][R16.64+0x11], R7 ;  /* 0x000011071000d986 */ /* 0x0001e2000c10111c */
[----:B------:R-:W-:-:S03]  /*6610*/  ISETP.LT.OR P5, PT, R33, 0x1a, !P3 ;  /* 0x0000001a2100780c */ /* 0x000fc60005fa1670 */
[----:B------:R-:W-:Y:S01]  /*6620*/  @!P6 STG.E.U8 desc[UR28][R10.64+0x18], R93 ;  /* 0x0000185d0a00e986 */ /* 0x000fe2000c10111c */
[----:B------:R-:W-:Y:S02]  /*6630*/  ISETP.LT.OR P6, PT, R33, 0x19, !P2 ;  /* 0x000000192100780c */ /* 0x000fe400057c1670 */
[----:B0-----:R-:W-:-:S07]  /*6640*/  F2FP.SATFINITE.E4M3.F32.PACK_AB_MERGE_C R7, RZ, R90, RZ ;  /* 0x0000005aff07723e */ /* 0x001fce00048070ff */
        /* <DEDUP_REMOVED lines=33> */
[C---:B------:R-:W-:Y:S02]  /*6860*/  ISETP.LT.OR P6, PT, R33.reuse, 0x29, !P3 ;  /* 0x000000292100780c */ /* 0x040fe40005fc1670 */
[----:B------:R-:W-:Y:S02]  /*6870*/  ISETP.LT.OR P3, PT, R33, 0x2a, !P3 ;  /* 0x0000002a2100780c */ /* 0x000fe40005f61670 */
[----:B0-----:R-:W-:-:S05]  /*6880*/  F2FP.SATFINITE.E4M3.F32.PACK_AB_MERGE_C R25, RZ, R76, RZ ;  /* 0x0000004cff19723e */ /* 0x001fca00048070ff */
[----:B------:R0:W-:Y:S01]  /*6890*/  @!P5 STG.E.U8 desc[UR28][R16.64+0x21], R7 ;  /* 0x000021071000d986 */ /* 0x0001e2000c10111c */
[C---:B------:R-:W-:Y:S02]  /*68a0*/  ISETP.LT.OR P5, PT, R33.reuse, 0x29, !P2 ;  /* 0x000000292100780c */ /* 0x040fe400057a1670 */
[C---:B------:R-:W-:Y:S01]  /*68b0*/  ISETP.LT.OR P2, PT, R33.reuse, 0x2a, !P2 ;  /* 0x0000002a2100780c */ /* 0x040fe20005741670 */
[----:B------:R-:W-:Y:S01]  /*68c0*/  @!P6 STG.E.U8 desc[UR28][R10.64+0x28], R77 ;  /* 0x0000284d0a00e986 */ /* 0x000fe2000c10111c */
[----:B------:R-:W-:-:S03]  /*68d0*/  ISETP.LT.OR P6, PT, R33, 0x21, !P1 ;  /* 0x000000212100780c */ /* 0x000fc60004fc1670 */
[----:B------:R1:W-:Y:S01]  /*68e0*/  @!P3 STG.E.U8 desc[UR28][R10.64+0x29], R25 ;  /* 0x000029190a00b986 */ /* 0x0003e2000c10111c */
[----:B------:R-:W-:Y:S02]  /*68f0*/  ISETP.LT.OR P3, PT, R33, 0x22, !P1 ;  /* 0x000000222100780c */ /* 0x000fe40004f61670 */
[----:B0-----:R-:W-:-:S03]  /*6900*/  F2FP.SATFINITE.E4M3.F32.PACK_AB_MERGE_C R7, RZ, R74, RZ ;  /* 0x0000004aff07723e */ /* 0x001fc600048070ff */
[----:B------:R-:W-:Y:S01]  /*6910*/  @!P5 STG.E.U8 desc[UR28][R16.64+0x28], R75 ;  /* 0x0000284b1000d986 */ /* 0x000fe2000c10111c */
[----:B------:R-:W-:-:S03]  /*6920*/  ISETP.LT.OR P5, PT, R33, 0x21, !P0 ;  /* 0x000000212100780c */ /* 0x000fc600047a1670 */
[----:B------:R0:W-:Y:S01]  /*6930*/  @!P2 STG.E.U8 desc[UR28][R16.64+0x29], R7 ;  /* 0x000029071000a986 */ /* 0x0001e2000c10111c */
[C---:B------:R-:W-:Y:S02]  /*6940*/  ISETP.LT.OR P2, PT, R33.reuse, 0x29, !P1 ;  /* 0x000000292100780c */ /* 0x040fe40004f41670 */
[----:B-1----:R-:W-:Y:S01]  /*6950*/  F2FP.SATFINITE.E4M3.F32.PACK_AB_MERGE_C R11, RZ, R72, RZ ;  /* 0x00000048ff0b723e */ /* 0x002fe200048070ff */
[----:B------:R-:W-:Y:S01]  /*6960*/  @!P6 STG.E.U8 desc[UR28][R14.64+0x20], R73 ;  /* 0x000020490e00e986 */ /* 0x000fe2000c10111c */
[C---:B------:R-:W-:Y:S02]  /*6970*/  ISETP.LT.OR P6, PT, R33.reuse, 0x22, !P0 ;  /* 0x000000222100780c */ /* 0x040fe400047c1670 */
[C---:B------:R-:W-:Y:S01]  /*6980*/  ISETP.LT.OR P1, PT, R33.reuse, 0x2a, !P1 ;  /* 0x0000002a2100780c */ /* 0x040fe20004f21670 */
[----:B------:R1:W-:Y:S01]  /*6990*/  @!P3 STG.E.U8 desc[UR28][R14.64+0x21], R11 ;  /* 0x0000210b0e00b986 */ /* 0x0003e2000c10111c */
[C---:B------:R-:W-:Y:S02]  /*69a0*/  ISETP.LT.OR P3, PT, R33.reuse, 0x29, !P0 ;  /* 0x000000292100780c */ /* 0x040fe40004761670 */
[----:B------:R-:W-:Y:S01]  /*69b0*/  ISETP.LT.OR P0, PT, R33, 0x2a, !P0 ;  /* 0x0000002a2100780c */ /* 0x000fe20004701670 */
[----:B------:R2:W-:Y:S01]  /*69c0*/  @!P5 STG.E.U8 desc[UR28][R12.64+0x20], R23 ;  /* 0x000020170c00d986 */ /* 0x0005e2000c10111c */
[----:B0-----:R-:W-:-:S02]  /*69d0*/  F2FP.SATFINITE.E4M3.F32.PACK_AB_MERGE_C R7, RZ, R22, RZ ;  /* 0x00000016ff07723e */ /* 0x001fc400048070ff */
[----:B------:R-:W-:-:S03]  /*69e0*/  F2FP.SATFINITE.E4M3.F32.PACK_AB_MERGE_C R17, RZ, R18, RZ ;  /* 0x00000012ff11723e */ /* 0x000fc600048070ff */
[----:B------:R2:W-:Y:S01]  /*69f0*/  @!P6 STG.E.U8 desc[UR28][R12.64+0x21], R7 ;  /* 0x000021070c00e986 */ /* 0x0005e2000c10111c */
[----:B-1----:R-:W-:-:S03]  /*6a00*/  F2FP.SATFINITE.E4M3.F32.PACK_AB_MERGE_C R11, RZ, R20, RZ ;  /* 0x00000014ff0b723e */ /* 0x002fc600048070ff */
[----:B------:R2:W-:Y:S04]  /*6a10*/  @!P2 STG.E.U8 desc[UR28][R14.64+0x28], R21 ;  /* 0x000028150e00a986 */ /* 0x0005e8000c10111c */
[----:B------:R2:W-:Y:S04]  /*6a20*/  @!P1 STG.E.U8 desc[UR28][R14.64+0x29], R11 ;  /* 0x0000290b0e009986 */ /* 0x0005e8000c10111c */
[----:B------:R2:W-:Y:S04]  /*6a30*/  @!P3 STG.E.U8 desc[UR28][R12.64+0x28], R19 ;  /* 0x000028130c00b986 */ /* 0x0005e8000c10111c */
[----:B------:R2:W-:Y:S02]  /*6a40*/  @!P0 STG.E.U8 desc[UR28][R12.64+0x29], R17 ;  /* 0x000029110c008986 */ /* 0x0005e4000c10111c */
.L_x_136:
[----:B------:R-:W-:Y:S05]  /*6a50*/  BSYNC B0 ;  /* 0x0000000000007941 */ /* 0x000fea0003800000 */
.L_x_38:
[----:B------:R-:W-:Y:S01]  /*6a60*/  ULDC UR6, c[0x0][0xc] ;  /* 0x0000030000067ab9 */ /* 0x000fe20000000800 */
[----:B------:R-:W-:Y:S01]  /*6a70*/  ULDC UR7, c[0x0][0x10] ;  /* 0x0000040000077ab9 */ /* 0x000fe20000000800 */
[----:B0-2--5:R-:W0:Y:S01]  /*6a80*/  LDC R7, c[0x0][0x14] ;  /* 0x00000500ff077b82 */ /* 0x025e220000000800 */
[----:B------:R-:W-:Y:S01]  /*6a90*/  UIMAD.WIDE.U32 UR6, UR6, UR7, URZ ;  /* 0x00000007060672a5 */ /* 0x000fe2000f8e003f */
[----:B------:R-:W-:Y:S01]  /*6aa0*/  PRMT R10, RZ, 0x7610, R10 ;  /* 0x00007610ff0a7816 */ /* 0x000fe2000000000a */
[----:B------:R-:W-:-:S04]  /*6ab0*/  IMAD.MOV.U32 R12, RZ, RZ, -0x1 ;  /* 0xffffffffff0c7424 */ /* 0x000fc800078e00ff */
[----:B0-----:R-:W-:-:S04]  /*6ac0*/  IMAD.WIDE.U32 R2, R7, UR6, R2 ;  /* 0x0000000607027c25 */ /* 0x001fc8000f8e0002 */
[----:B------:R-:W-:Y:S01]  /*6ad0*/  IMAD R7, R7, UR7, RZ ;  /* 0x0000000707077c24 */ /* 0x000fe2000f8e02ff */
[----:B------:R-:W-:Y:S02]  /*6ae0*/  ULDC.64 UR6, c[0x0][0x650] ;  /* 0x0001940000067ab9 */ /* 0x000fe40000000a00 */
[----:B------:R-:W-:Y:S01]  /*6af0*/  ISETP.GE.U32.AND P0, PT, R2, UR6, PT ;  /* 0x0000000602007c0c */ /* 0x000fe2000bf06070 */
[----:B------:R-:W-:Y:S02]  /*6b00*/  IMAD.IADD R3, R3, 0x1, R7 ;  /* 0x0000000103037824 */ /* 0x000fe400078e0207 */
[----:B------:R-:W-:-:S03]  /*6b10*/  IMAD.MOV.U32 R7, RZ, RZ, -0x1 ;  /* 0xffffffffff077424 */ /* 0x000fc600078e00ff */
[----:B------:R-:W-:-:S13]  /*6b20*/  ISETP.GE.U32.AND.EX P0, PT, R3, UR7, PT, P0 ;  /* 0x0000000703007c0c */ /* 0x000fda000bf06100 */
[----:B------:R-:W-:Y:S05]  /*6b30*/  @P0 BRA `(.L_x_137) ;  /* 0x0000000400600947 */ /* 0x000fea0003800000 */
[----:B------:R-:W0:Y:S01]  /*6b40*/  S2R R22, SR_CTAID.X ;  /* 0x0000000000167919 */ /* 0x000e220000002500 */
[----:B------:R-:W2:Y:S01]  /*6b50*/  LDC.64 R16, c[0x0][0x628] ;  /* 0x00018a00ff107b82 */ /* 0x000ea20000000a00 */
[----:B------:R-:W-:Y:S01]  /*6b60*/  ULDC UR6, c[0x0][0x150] ;  /* 0x0000540000067ab9 */ /* 0x000fe20000000800 */
[----:B------:R-:W-:Y:S01]  /*6b70*/  IMAD.MOV.U32 R14, RZ, RZ, R2 ;  /* 0x000000ffff0e7224 */ /* 0x000fe200078e0002 */
[----:B------:R-:W0:Y:S01]  /*6b80*/  S2R R24, SR_CTAID.Y ;  /* 0x0000000000187919 */ /* 0x000e220000002600 */
[----:B------:R-:W-:-:S04]  /*6b90*/  IMAD.MOV.U32 R15, RZ, RZ, R3 ;  /* 0x000000ffff0f7224 */ /* 0x000fc800078e0003 */
[----:B------:R-:W1:Y:S08]  /*6ba0*/  LDC R25, c[0x0][0x144] ;  /* 0x00005100ff197b82 */ /* 0x000e700000000800 */
[----:B------:R-:W1:Y:S08]  /*6bb0*/  LDC R18, c[0x0][0x630] ;  /* 0x00018c00ff127b82 */ /* 0x000e700000000800 */
[----:B------:R-:W1:Y:S01]  /*6bc0*/  LDC.64 R20, c[0x0][0x620] ;  /* 0x00018800ff147b82 */ /* 0x000e620000000a00 */
[----:B--2---:R-:W-:-:S04]  /*6bd0*/  ISETP.NE.U32.AND P0, PT, R16, RZ, PT ;  /* 0x000000ff1000720c */ /* 0x004fc80003f05070 */
[----:B------:R-:W-:Y:S02]  /*6be0*/  ISETP.NE.AND.EX P0, PT, R17, RZ, PT, P0 ;  /* 0x000000ff1100720c */ /* 0x000fe40003f05300 */
[----:B0-----:R-:W-:-:S05]  /*6bf0*/  I2FP.F32.U32 R7, R22 ;  /* 0x0000001600077245 */ /* 0x001fca0000201000 */
[----:B------:R-:W-:-:S04]  /*6c00*/  FMUL R7, R7, UR6 ;  /* 0x0000000607077c20 */ /* 0x000fc80008400000 */
[----:B------:R0:W2:Y:S02]  /*6c10*/  F2I.U32.TRUNC.NTZ R23, R7 ;  /* 0x0000000700177305 */ /* 0x0000a4000020f000 */
[----:B------:R-:W-:Y:S05]  /*6c20*/  @!P0 BRA `(.L_x_138) ;  /* 0x0000000000288947 */ /* 0x000fea0003800000 */
[----:B0-----:R-:W0:Y:S02]  /*6c30*/  LDC R7, c[0x0][0x634] ;  /* 0x00018d00ff077b82 */ /* 0x001e240000000800 */
        /* <DEDUP_REMOVED lines=9> */
.L_x_138:
[-CC-:B-1----:R-:W-:Y:S01]  /*6cd0*/  SHF.R.U64 R19, R14, R18.reuse, R15.reuse ;  /* 0x000000120e137219 */ /* 0x182fe2000000120f */
[----:B---3--:R-:W1:Y:S01]  /*6ce0*/  LDC.64 R30, c[0x0][0x640] ;  /* 0x00019000ff1e7b82 */ /* 0x008e620000000a00 */
[----:B0-----:R-:W-:Y:S01]  /*6cf0*/  SHF.R.U32.HI R7, RZ, R18, R15 ;  /* 0x00000012ff077219 */ /* 0x001fe2000001160f */
[----:B--2---:R-:W-:Y:S01]  /*6d00*/  IMAD.MOV R23, RZ, RZ, -R23 ;  /* 0x000000ffff177224 */ /* 0x004fe200078e0a17 */
[----:B------:R-:W-:Y:S01]  /*6d10*/  IADD3 R13, P0, RZ, -R19, RZ ;  /* 0x80000013ff0d7210 */ /* 0x000fe20007f1e0ff */
[----:B------:R-:W-:Y:S02]  /*6d20*/  ULDC UR6, c[0x0][0x154] ;  /* 0x0000550000067ab9 */ /* 0x000fe40000000800 */
[----:B------:R-:W-:Y:S02]  /*6d30*/  IMAD R25, R25, R23, R22 ;  /* 0x0000001719197224 */ /* 0x000fe400078e0216 */
[----:B------:R-:W0:Y:S01]  /*6d40*/  LDC R14, c[0x0][0x618] ;  /* 0x00018600ff0e7b82 */ /* 0x000e220000000800 */
[----:B------:R-:W-:-:S02]  /*6d50*/  IMAD.X R7, RZ, RZ, ~R7, P0 ;  /* 0x000000ffff077224 */ /* 0x000fc400000e0e07 */
[----:B------:R-:W-:-:S04]  /*6d60*/  IMAD.WIDE.U32 R10, R13, R20, R2 ;  /* 0x000000140d0a7225 */ /* 0x000fc800078e0002 */
[----:B------:R-:W-:Y:S01]  /*6d70*/  IMAD R12, R7, R20, RZ ;  /* 0x00000014070c7224 */ /* 0x000fe200078e02ff */
[----:B------:R-:W2:Y:S03]  /*6d80*/  LDC R26, c[0x0][0x608] ;  /* 0x00018200ff1a7b82 */ /* 0x000ea60000000800 */
[----:B------:R-:W-:Y:S02]  /*6d90*/  IMAD R7, R13, R21, R12 ;  /* 0x000000150d077224 */ /* 0x000fe400078e020c */
[----:B------:R-:W-:Y:S02]  /*6da0*/  IMAD.MOV.U32 R13, RZ, RZ, 0x1 ;  /* 0x00000001ff0d7424 */ /* 0x000fe400078e00ff */
[----:B------:R-:W-:Y:S01]  /*6db0*/  IMAD.IADD R7, R11, 0x1, R7 ;  /* 0x000000010b077824 */ /* 0x000fe200078e0207 */
[----:B------:R-:W3:Y:S01]  /*6dc0*/  LDC R28, c[0x0][0x658] ;  /* 0x00019600ff1c7b82 */ /* 0x000ee20000000800 */
[----:B------:R-:W-:-:S02]  /*6dd0*/  I2FP.F32.U32 R11, R24 ;  /* 0x00000018000b7245 */ /* 0x000fc40000201000 */
[----:B-1----:R-:W-:-:S03]  /*6de0*/  ISETP.NE.U32.AND P0, PT, R30, RZ, PT ;  /* 0x000000ff1e00720c */ /* 0x002fc60003f05070 */
[----:B------:R-:W-:Y:S01]  /*6df0*/  FMUL R12, R11, UR6 ;  /* 0x000000060b0c7c20 */ /* 0x000fe20008400000 */
[----:B------:R-:W-:Y:S01]  /*6e00*/  ISETP.NE.AND.EX P0, PT, R31, RZ, PT, P0 ;  /* 0x000000ff1f00720c */ /* 0x000fe20003f05300 */
[----:B------:R-:W1:Y:S01]  /*6e10*/  LDC R23, c[0x0][0x148] ;  /* 0x00005200ff177b82 */ /* 0x000e620000000800 */
[-CC-:B0-----:R-:W-:Y:S01]  /*6e20*/  SHF.R.U64 R18, R10, R14.reuse, R7.reuse ;  /* 0x0000000e0a127219 */ /* 0x181fe20000001207 */
[----:B------:R0:W0:Y:S01]  /*6e30*/  F2I.U32.TRUNC.NTZ R20, R12 ;  /* 0x0000000c00147305 */ /* 0x000022000020f000 */
[----:B------:R-:W-:Y:S01]  /*6e40*/  SHF.R.U32.HI R7, RZ, R14, R7 ;  /* 0x0000000eff077219 */ /* 0x000fe20000011607 */
[----:B------:R-:W-:-:S04]  /*6e50*/  IMAD.MOV.U32 R11, RZ, RZ, -0x1 ;  /* 0xffffffffff0b7424 */ /* 0x000fc800078e00ff */
[----:B------:R-:W0:Y:S01]  /*6e60*/  LDC R22, c[0x0][0x600] ;  /* 0x00018000ff167b82 */ /* 0x000e220000000800 */
[-CC-:B--2---:R-:W-:Y:S02]  /*6e70*/  SHF.R.U64 R16, R18, R26.reuse, R7.reuse ;  /* 0x0000001a12107219 */ /* 0x184fe40000001207 */
[----:B------:R-:W-:-:S05]  /*6e80*/  SHF.R.U32.HI R7, RZ, R26, R7 ;  /* 0x0000001aff077219 */ /* 0x000fca0000011607 */
[----:B------:R-:W2:Y:S01]  /*6e90*/  LDC R29, c[0x0][0x648] ;  /* 0x00019200ff1d7b82 */ /* 0x000ea20000000800 */
[-C--:B---3--:R-:W-:Y:S02]  /*6ea0*/  SHF.L.U32 R10, R11, R28.reuse, RZ ;  /* 0x0000001c0b0a7219 */ /* 0x088fe400000006ff */
[-CC-:B------:R-:W-:Y:S02]  /*6eb0*/  SHF.R.U64 R21, R16, R28.reuse, R7.reuse ;  /* 0x0000001c10157219 */ /* 0x180fe40000001207 */
[----:B------:R-:W-:Y:S02]  /*6ec0*/  SHF.R.U32.HI R11, RZ, R28, R7 ;  /* 0x0000001cff0b7219 */ /* 0x000fe40000011607 */
[----:B------:R-:W-:Y:S01]  /*6ed0*/  LOP3.LUT R27, RZ, R10, RZ, 0x33, !PT ;  /* 0x0000000aff1b7212 */ /* 0x000fe200078e33ff */
[----:B------:R-:W3:Y:S01]  /*6ee0*/  LDC R33, c[0x0][0x638] ;  /* 0x00018e00ff217b82 */ /* 0x000ee20000000800 */
[----:B------:R-:W-:Y:S01]  /*6ef0*/  SHF.L.U32 R28, R13, R28, RZ ;  /* 0x0000001c0d1c7219 */ /* 0x000fe200000006ff */
[----:B------:R-:W-:-:S06]  /*6f00*/  IMAD.MOV.U32 R10, RZ, RZ, R21 ;  /* 0x000000ffff0a7224 */ /* 0x000fcc00078e0015 */
[----:B----4-:R-:W4:Y:S01]  /*6f10*/  LDC R34, c[0x0][0x610] ;  /* 0x00018400ff227b82 */ /* 0x010f220000000800 */
[----:B------:R-:W-:Y:S05]  /*6f20*/  @!P0 BRA `(.L_x_139) ;  /* 0x0000000000288947 */ /* 0x000fea0003800000 */
[----:B------:R-:W5:Y:S02]  /*6f30*/  LDC R10, c[0x0][0x64c] ;  /* 0x00019300ff0a7b82 */ /* 0x000f640000000800 */
[----:B-----5:R-:W-:-:S05]  /*6f40*/  IADD3 R7, P0, R21, R10, RZ ;  /* 0x0000000a15077210 */ /* 0x020fca0007f1e0ff */
[----:B------:R-:W-:-:S04]  /*6f50*/  IMAD.X R17, RZ, RZ, R11, P0 ;  /* 0x000000ffff117224 */ /* 0x000fc800000e060b */
[----:B------:R-:W-:-:S04]  /*6f60*/  IMAD.WIDE.U32 R10, R17, R30, RZ ;  /* 0x0000001e110a7225 */ /* 0x000fc800078e00ff */
[----:B0-----:R-:W-:-:S04]  /*6f70*/  IMAD.WIDE.U32 R12, P0, R7, R31, R10 ;  /* 0x0000001f070c7225 */ /* 0x001fc8000780000a */
[----:B------:R-:W-:-:S04]  /*6f80*/  IMAD.WIDE.U32 R10, R7, R30, RZ ;  /* 0x0000001e070a7225 */ /* 0x000fc800078e00ff */
[----:B------:R-:W-:Y:S01]  /*6f90*/  IMAD.X R15, RZ, RZ, RZ, P0 ;  /* 0x000000ffff0f7224 */ /* 0x000fe200000e06ff */
[----:B------:R-:W-:Y:S01]  /*6fa0*/  IADD3 RZ, P0, R11, R12, RZ ;  /* 0x0000000c0bff7210 */ /* 0x000fe20007f1e0ff */
[----:B------:R-:W-:-:S04]  /*6fb0*/  IMAD.MOV.U32 R14, RZ, RZ, R13 ;  /* 0x000000ffff0e7224 */ /* 0x000fc800078e000d */
[----:B------:R-:W-:-:S08]  /*6fc0*/  IMAD.WIDE.U32.X R10, R17, R31, R14, P0 ;  /* 0x0000001f110a7225 */ /* 0x000fd000000e040e */
.L_x_139:
[----:B--2---:R-:W-:Y:S01]  /*6fd0*/  SHF.R.U64 R7, R10, R29, R11 ;  /* 0x0000001d0a077219 */ /* 0x004fe2000000120b */
[----:B0-----:R-:W-:Y:S01]  /*6fe0*/  VIADD R11, R22, 0xffffffff ;  /* 0xffffffff160b7836 */ /* 0x001fe20000000000 */
[----:B------:R-:W-:Y:S01]  /*6ff0*/  LOP3.LUT R32, R16, R27, RZ, 0xc0, !PT ;  /* 0x0000001b10207212 */ /* 0x000fe200078ec0ff */
[----:B------:R-:W-:Y:S02]  /*7000*/  IMAD.MOV R20, RZ, RZ, -R20 ;  /* 0x000000ffff147224 */ /* 0x000fe400078e0a14 */
[----:B------:R-:W-:Y:S01]  /*7010*/  IMAD.MOV R10, RZ, RZ, -R7 ;  /* 0x000000ffff0a7224 */ /* 0x000fe200078e0a07 */
[----:B------:R-:W-:Y:S01]  /*7020*/  LOP3.LUT R18, R18, R11, RZ, 0xc0, !PT ;  /* 0x0000000b12127212 */ /* 0x000fe200078ec0ff */
[----:B------:R-:W-:Y:S02]  /*7030*/  IMAD R32, R28, R7, R32 ;  /* 0x000000071c207224 */ /* 0x000fe400078e0220 */
[----:B-1----:R-:W-:Y:S02]  /*7040*/  @P4 IMAD R25, R23, R20, R24 ;  /* 0x0000001417194224 */ /* 0x002fe400078e0218 */
[----:B---3--:R-:W-:-:S02]  /*7050*/  IMAD R7, R10, R33, R21 ;  /* 0x000000210a077224 */ /* 0x008fc400078e0215 */
[----:B----4-:R-:W-:Y:S02]  /*7060*/  IMAD R32, R32, R34, R25 ;  /* 0x0000002220207224 */ /* 0x010fe400078e0219 */
[----:B------:R-:W-:Y:S02]  /*7070*/  IMAD R7, R7, R22, R18 ;  /* 0x0000001607077224 */ /* 0x000fe400078e0212 */
[----:B------:R-:W-:-:S03]  /*7080*/  IMAD.MOV.U32 R10, RZ, RZ, 0x1 ;  /* 0x00000001ff0a7424 */ /* 0x000fc600078e00ff */
[----:B------:R-:W-:Y:S02]  /*7090*/  SEL R12, R7, R32, !P4 ;  /* 0x00000020070c7207 */ /* 0x000fe40006000000 */
[----:B------:R-:W-:Y:S01]  /*70a0*/  SEL R32, R32, R7, !P4 ;  /* 0x0000000720207207 */ /* 0x000fe20006000000 */
[----:B------:R-:W-:-:S07]  /*70b0*/  IMAD.MOV.U32 R7, RZ, RZ, R19 ;  /* 0x000000ffff077224 */ /* 0x000fce00078e0013 */
.L_x_137:
[----:B------:R-:W-:Y:S01]  /*70c0*/  LOP3.LUT P0, RZ, R10, 0xff, RZ, 0xc0, !PT ;  /* 0x000000ff0aff7812 */ /* 0x000fe2000780c0ff */
[----:B------:R-:W-:-:S12]  /*70d0*/  IMAD.MOV.U32 R11, RZ, RZ, R32 ;  /* 0x000000ffff0b7224 */ /* 0x000fd800078e0020 */
[----:B------:R-:W-:Y:S05]  /*70e0*/  @P0 BRA `(.L_x_140) ;  /* 0xffffffa0009c0947 */ /* 0x000fea000383ffff */
[----:B------:R-:W-:Y:S05]  /*70f0*/  EXIT ;  /* 0x000000000000794d */ /* 0x000fea0003800000 */
.L_x_8:
[----:B0-----:R-:W-:Y:S01]  /*7100*/  ULDC.64 UR4, c[0x0][0x650] ;  /* 0x0001940000047ab9 */ /* 0x001fe20000000a00 */
        /* <DEDUP_REMOVED lines=25> */
.L_x_142:
[----:B------:R-:W0:Y:S01]  /*72a0*/  LDC.64 R28, c[0x0][0x640] ;  /* 0x00019000ff1c7b82 */ /* 0x000e220000000a00 */
[-CC-:B------:R-:W-:Y:S01]  /*72b0*/  SHF.R.U64 R21, R18, R6.reuse, R19.reuse ;  /* 0x0000000612157219 */ /* 0x180fe20000001213 */
[----:B------:R-:W-:Y:S01]  /*72c0*/  IMAD.MOV.U32 R27, RZ, RZ, 0x1 ;  /* 0x00000001ff1b7424 */ /* 0x000fe200078e00ff */
[----:B------:R-:W-:Y:S02]  /*72d0*/  SHF.R.U32.HI R5, RZ, R6, R19 ;  /* 0x00000006ff057219 */ /* 0x000fe40000011613 */
[----:B------:R-:W-:-:S03]  /*72e0*/  IADD3 R11, P0, RZ, -R21, RZ ;  /* 0x80000015ff0b7210 */ /* 0x000fc60007f1e0ff */
[----:B------:R-:W1:Y:S02]  /*72f0*/  LDC R16, c[0x0][0x618] ;  /* 0x00018600ff107b82 */ /* 0x000e640000000800 */
[----:B------:R-:W-:Y:S02]  /*7300*/  IMAD.X R5, RZ, RZ, ~R5, P0 ;  /* 0x000000ffff057224 */ /* 0x000fe400000e0e05 */
[----:B------:R-:W-:-:S04]  /*7310*/  IMAD.WIDE.U32 R14, R11, R24, R2 ;  /* 0x000000180b0e7225 */ /* 0x000fc800078e0002 */
[----:B------:R-:W2:Y:S01]  /*7320*/  LDC R18, c[0x0][0x608] ;  /* 0x00018200ff127b82 */ /* 0x000ea20000000800 */
[----:B------:R-:W-:-:S04]  /*7330*/  IMAD R6, R5, R24, RZ ;  /* 0x0000001805067224 */ /* 0x000fc800078e02ff */
[----:B------:R-:W-:Y:S02]  /*7340*/  IMAD R5, R11, R25, R6 ;  /* 0x000000190b057224 */ /* 0x000fe400078e0206 */
[----:B------:R-:W-:Y:S01]  /*7350*/  IMAD.MOV.U32 R11, RZ, RZ, -0x1 ;  /* 0xffffffffff0b7424 */ /* 0x000fe200078e00ff */
        /* <DEDUP_REMOVED lines=28> */
.L_x_143:
[----:B-1----:R-:W-:Y:S01]  /*7520*/  SHF.R.U64 R6, R14, R6, R15 ;  /* 0x000000060e067219 */ /* 0x002fe2000000120f */
[----:B0-----:R-:W-:Y:S01]  /*7530*/  VIADD R15, R23, 0xffffffff ;  /* 0xffffffff170f7836 */ /* 0x001fe20000000000 */
[----:B------:R-:W-:Y:S01]  /*7540*/  SHF.L.U32 R9, R27, R26, RZ ;  /* 0x0000001a1b097219 */ /* 0x000fe200000006ff */
[----:B------:R-:W-:Y:S01]  /*7550*/  @P4 IMAD R10, R13, R20, R8 ;  /* 0x000000140d0a4224 */ /* 0x000fe200078e0208 */
[----:B------:R-:W-:Y:S01]  /*7560*/  LOP3.LUT R5, R22, R31, RZ, 0xc0, !PT ;  /* 0x0000001f16057212 */ /* 0x000fe200078ec0ff */
[----:B------:R-:W-:Y:S01]  /*7570*/  IMAD.MOV R11, RZ, RZ, -R6 ;  /* 0x000000ffff0b7224 */ /* 0x000fe200078e0a06 */
[----:B------:R-:W-:Y:S01]  /*7580*/  LOP3.LUT R12, R12, R15, RZ, 0xc0, !PT ;  /* 0x0000000f0c0c7212 */ /* 0x000fe200078ec0ff */
[----:B------:R-:W-:Y:S02]  /*7590*/  IMAD.MOV.U32 R8, RZ, RZ, 0x1 ;  /* 0x00000001ff087424 */ /* 0x000fe400078e00ff */
[----:B------:R-:W-:Y:S02]  /*75a0*/  IMAD R9, R9, R6, R5 ;  /* 0x0000000609097224 */ /* 0x000fe400078e0205 */
[----:B--2---:R-:W-:-:S02]  /*75b0*/  IMAD R5, R11, R25, R24 ;  /* 0x000000190b057224 */ /* 0x004fc400078e0218 */
[----:B---3--:R-:W-:Y:S02]  /*75c0*/  IMAD R6, R9, R30, R10 ;  /* 0x0000001e09067224 */ /* 0x008fe400078e020a */
[----:B------:R-:W-:Y:S01]  /*75d0*/  IMAD R9, R5, R23, R12 ;  /* 0x0000001705097224 */ /* 0x000fe200078e020c */
[----:B------:R-:W-:Y:S01]  /*75e0*/  PRMT R5, R8, 0x7610, R5 ;  /* 0x0000761008057816 */ /* 0x000fe20000000005 */
[----:B------:R-:W-:-:S03]  /*75f0*/  IMAD.MOV.U32 R17, RZ, RZ, R21 ;  /* 0x000000ffff117224 */ /* 0x000fc600078e0015 */
[----:B------:R-:W-:Y:S02]  /*7600*/  SEL R14, R9, R6, !P4 ;  /* 0x00000006090e7207 */ /* 0x000fe40006000000 */
[----:B------:R-:W-:-:S07]  /*7610*/  SEL R6, R6, R9, !P4 ;  /* 0x0000000906067207 */ /* 0x000fce0006000000 */
.L_x_141:
[----:B------:R-:W-:-:S08]  /*7620*/  NOP ;  /* 0x0000000000007918 */ /* 0x000fd00000000000 */
[----:B------:R-:W0:-:S00]  /*7630*/  USETMAXREG.DEALLOC.CTAPOOL 0x28 ;  /* 0x00000028000079c8 */ /* 0x000e0000080e0500 */
[----:B0-----:R-:W-:-:S13]  /*7640*/  ISETP.NE.AND P0, PT, R7, RZ, PT ;  /* 0x000000ff0700720c */ /* 0x001fda0003f05270 */
[----:B------:R-:W-:Y:S05]  /*7650*/  @P0 EXIT ;  /* 0x000000000000094d */ /* 0x000fea0003800000 */
[----:B------:R-:W-:Y:S01]  /*7660*/  LOP3.LUT P0, RZ, R5, 0xff, RZ, 0xc0, !PT ;  /* 0x000000ff05ff7812 */ /* 0x000fe2000780c0ff */
[----:B------:R-:W-:Y:S02]  /*7670*/  IMAD.MOV.U32 R5, RZ, RZ, 0x1 ;  /* 0x00000001ff057424 */ /* 0x000fe400078e00ff */
[----:B------:R-:W-:-:S10]  /*7680*/  IMAD.MOV.U32 R13, RZ, RZ, RZ ;  /* 0x000000ffff0d7224 */ /* 0x000fd400078e00ff */
[----:B------:R-:W-:Y:S05]  /*7690*/  @!P0 BRA `(.L_x_144) ;  /* 0x0000000c00308947 */ /* 0x000fea0003800000 */
[----:B------:R-:W0:Y:S01]  /*76a0*/  LDC R5, c[0x0][0x28c] ;  /* 0x0000a300ff057b82 */ /* 0x000e220000000800 */
[----:B------:R-:W1:Y:S01]  /*76b0*/  S2R R11, SR_CgaCtaId ;  /* 0x00000000000b7919 */ /* 0x000e620000008800 */
[----:B------:R-:W-:Y:S01]  /*76c0*/  ULDC UR5, c[0x0][0x600] ;  /* 0x0001800000057ab9 */ /* 0x000fe20000000800 */
[----:B------:R-:W-:Y:S01]  /*76d0*/  ULDC UR4, c[0x0][0xc] ;  /* 0x0000030000047ab9 */ /* 0x000fe20000000800 */
[----:B------:R-:W-:Y:S01]  /*76e0*/  UIADD3 UR16, UR5, -0x1, URZ ;  /* 0xffffffff05107890 */ /* 0x000fe2000fffe03f */
[----:B------:R-:W-:Y:S01]  /*76f0*/  BSSY B0, `(.L_x_144) ;  /* 0x00000c6000007945 */ /* 0x000fe20003800000 */
[----:B------:R-:W-:Y:S01]  /*7700*/  ULDC UR6, c[0x0][0x658] ;  /* 0x0001960000067ab9 */ /* 0x000fe20000000800 */
[----:B------:R-:W-:Y:S01]  /*7710*/  ULDC UR5, c[0x0][0x10] ;  /* 0x0000040000057ab9 */ /* 0x000fe20000000800 */
[----:B------:R-:W-:Y:S01]  /*7720*/  UMOV UR7, 0xffffffff ;  /* 0xffffffff00077882 */ /* 0x000fe20000000000 */
[----:B------:R-:W-:Y:S01]  /*7730*/  UMOV UR8, 0x1 ;  /* 0x0000000100087882 */ /* 0x000fe20000000000 */
[----:B------:R-:W-:Y:S01]  /*7740*/  UIMAD.WIDE.U32 UR4, UR4, UR5, URZ ;  /* 0x00000005040472a5 */ /* 0x000fe2000f8e003f */
[----:B------:R-:W-:Y:S01]  /*7750*/  IMAD.MOV.U32 R16, RZ, RZ, 0x1 ;  /* 0x00000001ff107424 */ /* 0x000fe200078e00ff */
[----:B------:R-:W-:Y:S01]  /*7760*/  USHF.L.U32 UR7, UR7, UR6, URZ ;  /* 0x0000000607077299 */ /* 0x000fe2000800063f */
[----:B------:R-:W-:Y:S01]  /*7770*/  LOP3.LUT R15, R4, 0x2, RZ, 0xfc, !PT ;  /* 0x00000002040f7812 */ /* 0x000fe200078efcff */
[----:B------:R-:W-:Y:S01]  /*7780*/  USHF.L.U32 UR18, UR8, UR6, URZ ;  /* 0x0000000608127299 */ /* 0x000fe2000800063f */
[----:B------:R-:W-:Y:S01]  /*7790*/  IMAD.MOV.U32 R13, RZ, RZ, RZ ;  /* 0x000000ffff0d7224 */ /* 0x000fe200078e00ff */
[----:B------:R-:W-:Y:S01]  /*77a0*/  ULOP3.LUT UR17, URZ, UR7, URZ, 0x33, !UPT ;  /* 0x000000073f117292 */ /* 0x000fe2000f8e333f */
[----:B------:R-:W-:Y:S01]  /*77b0*/  ULDC UR6, c[0x0][0x14] ;  /* 0x0000050000067ab9 */ /* 0x000fe20000000800 */
[----:B------:R-:W-:Y:S01]  /*77c0*/  ULDC.64 UR22, c[0x0][0x198] ;  /* 0x0000660000167ab9 */ /* 0x000fe20000000a00 */
[----:B------:R-:W-:-:S02]  /*77d0*/  UIMAD.WIDE.U32 UR20, UR4, UR6, URZ ;  /* 0x00000006041472a5 */ /* 0x000fc4000f8e003f */
[----:B------:R-:W-:Y:S01]  /*77e0*/  UIMAD UR13, UR5, UR6, URZ ;  /* 0x00000006050d72a4 */ /* 0x000fe2000f8e023f */
[----:B0-----:R-:W-:-:S03]  /*77f0*/  VIADD R5, R5, 0x3f ;  /* 0x0000003f05057836 */ /* 0x001fc60000000000 */
[----:B------:R-:W-:Y:S02]  /*7800*/  UIADD3 UR13, UR21, UR13, URZ ;  /* 0x0000000d150d7290 */ /* 0x000fe4000fffe03f */
[----:B------:R-:W-:-:S04]  /*7810*/  SHF.R.S32.HI R8, RZ, 0x1f, R5 ;  /* 0x0000001fff087819 */ /* 0x000fc80000011405 */
[----:B------:R-:W-:Y:S01]  /*7820*/  LEA.HI R8, R8, R5, RZ, 0x6 ;  /* 0x0000000508087211 */ /* 0x000fe200078f30ff */
[----:B------:R-:W-:Y:S01]  /*7830*/  IMAD.MOV.U32 R5, RZ, RZ, 0x1 ;  /* 0x00000001ff057424 */ /* 0x000fe200078e00ff */
[----:B-1----:R-:W-:Y:S02]  /*7840*/  LOP3.LUT R11, R11, 0x1, RZ, 0xc0, !PT ;  /* 0x000000010b0b7812 */ /* 0x002fe400078ec0ff */
[----:B------:R-:W-:-:S05]  /*7850*/  SHF.R.S32.HI R10, RZ, 0x6, R8 ;  /* 0x00000006ff0a7819 */ /* 0x000fca0000011408 */
[----:B------:R-:W-:-:S07]  /*7860*/  VIADD R12, R10, 0x1 ;  /* 0x000000010a0c7836 */ /* 0x000fce0000000000 */
.L_x_155:
[----:B------:R-:W-:-:S03]  /*7870*/  UMOV UR4, 0xffffffff ;  /* 0xffffffff00047882 */ /* 0x000fc60000000000 */
[----:B------:R-:W-:Y:S05]  /*7880*/  BRA.DIV UR4, `(.L_x_145) ;  /* 0x0000001604307947 */ /* 0x000fea000b800000 */
[----:B------:R-:W-:-:S13]  /*7890*/  ELECT P0, URZ, PT ;  /* 0x00000000003f782f */ /* 0x000fda0003800000 */
.L_x_177:
[----:B------:R-:W0:Y:S01]  /*78a0*/  LDC R7, c[0x0][0x28c] ;  /* 0x0000a300ff077b82 */ /* 0x000e220000000800 */
[----:B------:R-:W-:Y:S01]  /*78b0*/  BSSY B1, `(.L_x_146) ;  /* 0x0000039000017945 */ /* 0x000fe20003800000 */
[----:B0-----:R-:W-:-:S13]  /*78c0*/  ISETP.LT.OR P0, PT, R7, 0x1, !P0 ;  /* 0x000000010700780c */ /* 0x001fda0004701670 */
[----:B------:R-:W-:Y:S05]  /*78d0*/  @P0 BRA `(.L_x_147) ;  /* 0x0000000000d80947 */ /* 0x000fea0003800000 */
[----:B------:R-:W-:Y:S02]  /*78e0*/  IMAD R14, R14, 0x2, R11 ;  /* 0x000000020e0e7824 */ /* 0x000fe400078e020b */
[----:B------:R-:W-:Y:S02]  /*78f0*/  IMAD R19, R6, 0xc0, RZ ;  /* 0x000000c006137824 */ /* 0x000fe400078e02ff */
[----:B------:R-:W-:Y:S02]  /*7900*/  IMAD.MOV.U32 R22, RZ, RZ, RZ ;  /* 0x000000ffff167224 */ /* 0x000fe400078e00ff */
[----:B------:R-:W-:Y:S02]  /*7910*/  IMAD.MOV.U32 R6, RZ, RZ, R12 ;  /* 0x000000ffff067224 */ /* 0x000fe400078e000c */
[----:B------:R-:W-:Y:S02]  /*7920*/  IMAD.MOV.U32 R7, RZ, RZ, R5 ;  /* 0x000000ffff077224 */ /* 0x000fe400078e0005 */
[----:B------:R-:W-:-:S02]  /*7930*/  IMAD.MOV.U32 R8, RZ, RZ, R13 ;  /* 0x000000ffff087224 */ /* 0x000fc400078e000d */
[----:B------:R-:W-:-:S07]  /*7940*/  IMAD R18, R14, 0x18, RZ ;  /* 0x000000180e127824 */ /* 0x000fce00078e02ff */
.L_x_150:
[----:B------:R-:W0:Y:S01]  /*7950*/  S2R R14, SR_CgaCtaId ;  /* 0x00000000000e7919 */ /* 0x000e220000008800 */
[----:B------:R-:W-:Y:S02]  /*7960*/  MOV R9, 0x400 ;  /* 0x0000040000097802 */ /* 0x000fe40000000f00 */
[----:B------:R-:W-:Y:S02]  /*7970*/  LOP3.LUT P1, RZ, R0, 0x7f, RZ, 0xc0, !PT ;  /* 0x0000007f00ff7812 */ /* 0x000fe4000782c0ff */
[----:B0-----:R-:W-:Y:S02]  /*7980*/  LEA R21, R14, R9, 0x18 ;  /* 0x000000090e157211 */ /* 0x001fe400078ec0ff */
[----:B------:R-:W-:-:S09]  /*7990*/  SHF.L.U32 R9, R7, 0x1f, RZ ;  /* 0x0000001f07097819 */ /* 0x000fd200000006ff */
[----:B------:R-:W0:Y:S01]  /*79a0*/  @!P1 LDC R14, c[0x0][0x500] ;  /* 0x00014000ff0e9b82 */ /* 0x000e220000000800 */
[----:B------:R-:W-:-:S04]  /*79b0*/  IMAD R20, R8, 0x8, R21 ;  /* 0x0000000808147824 */ /* 0x000fc800078e0215 */
[----:B------:R-:W1:Y:S02]  /*79c0*/  SYNCS.PHASECHK.TRANS64.TRYWAIT P0, [R20+URZ+0x78], R9 ;  /* 0x00007809140075a7 */ /* 0x000e64000800017f */
[----:B-1----:R-:W-:Y:S05]  /*79d0*/  @!P0 BRA `(.L_x_148) ;  /* 0x0000001000fc8947 */ /* 0x002fea0003800000 */
.L_x_178:
[----:B-1----:R-:W-:Y:S01]  /*79e0*/  PRMT R9, R15, 0x9910, RZ ;  /* 0x000099100f097816 */ /* 0x002fe200000000ff */
[----:B0-----:R0:W-:Y:S03]  /*79f0*/  @!P1 SYNCS.ARRIVE.TRANS64 RZ, [R20+URZ], R14 ;  /* 0x0000000e14ff99a7 */ /* 0x0011e6000800003f */
[----:B------:R-:W-:-:S13]  /*7a00*/  ISETP.NE.AND P0, PT, R9, 0x2, PT ;  /* 0x000000020900780c */ /* 0x000fda0003f05270 */
[----:B0-----:R-:W-:Y:S05]  /*7a10*/  @P0 BRA `(.L_x_149) ;  /* 0x0000000000040947 */ /* 0x001fea0003800000 */
[----:B------:R-:W-:Y:S01]  /*7a20*/  BPT.TRAP 0x1 ;  /* 0x000000040000795c */ /* 0x000fe20000300000 */
.L_x_149:
[----:B------:R-:W-:Y:S01]  /*7a30*/  IMAD R9, R8, 0x2, R11 ;  /* 0x0000000208097824 */ /* 0x000fe200078e020b */
[----:B------:R-:W-:Y:S01]  /*7a40*/  R2UR UR9, R20 ;  /* 0x00000000140972ca */ /* 0x000fe200000e0000 */
[--C-:B------:R-:W-:Y:S01]  /*7a50*/  IMAD R14, R8, 0x3000, R21.reuse ;  /* 0x00003000080e7824 */ /* 0x100fe200078e0215 */
[----:B------:R-:W-:Y:S01]  /*7a60*/  UIADD3 UR4, UP0, UR22, 0xf0, URZ ;  /* 0x000000f016047890 */ /* 0x000fe2000ff1e03f */
[----:B------:R-:W-:Y:S01]  /*7a70*/  IMAD R9, R9, 0x600, R21 ;  /* 0x0000060009097824 */ /* 0x000fe200078e0215 */
[----:B------:R-:W-:Y:S01]  /*7a80*/  R2UR UR11, R19 ;  /* 0x00000000130b72ca */ /* 0x000fe200000e0000 */
[----:B------:R-:W-:Y:S01]  /*7a90*/  VIADD R6, R6, 0xffffffff ;  /* 0xffffffff06067836 */ /* 0x000fe20000000000 */
[----:B------:R-:W-:Y:S01]  /*7aa0*/  R2UR UR5, R14 ;  /* 0x000000000e0572ca */ /* 0x000fe200000e0000 */
[----:B------:R-:W-:Y:S01]  /*7ab0*/  UIADD3 UR24, UP1, UR22, 0x1f0, URZ ;  /* 0x000001f016187890 */ /* 0x000fe2000ff3e03f */
[----:B------:R-:W-:Y:S01]  /*7ac0*/  R2UR UR8, R9 ;  /* 0x00000000090872ca */ /* 0x000fe200000e0000 */
[----:B------:R-:W-:Y:S01]  /*7ad0*/  VIADD R8, R8, 0x1 ;  /* 0x0000000108087836 */ /* 0x000fe20000000000 */
[----:B------:R-:W-:Y:S01]  /*7ae0*/  R2UR UR10, R22 ;  /* 0x00000000160a72ca */ /* 0x000fe200000e0000 */
[----:B------:R-:W-:Y:S01]  /*7af0*/  UIADD3.X UR25, URZ, UR23, URZ, UP1, !UPT ;  /* 0x000000173f197290 */ /* 0x000fe20008ffe43f */
[----:B------:R-:W-:Y:S01]  /*7b00*/  R2UR UR12, R17 ;  /* 0x00000000110c72ca */ /* 0x000fe200000e0000 */
[----:B------:R-:W-:Y:S01]  /*7b10*/  UMOV UR6, 0x0 ;  /* 0x0000000000067882 */ /* 0x000fe20000000000 */
[----:B------:R-:W-:Y:S01]  /*7b20*/  R2UR UR19, R18 ;  /* 0x00000000121372ca */ /* 0x000fe200000e0000 */
[----:B------:R-:W-:Y:S01]  /*7b30*/  UMOV UR7, 0x10000000 ;  /* 0x1000000000077882 */ /* 0x000fe20000000000 */
[----:B------:R-:W-:Y:S01]  /*7b40*/  ISETP.GT.AND P1, PT, R6, 0x1, PT ;  /* 0x000000010600780c */ /* 0x000fe20003f24270 */
[----:B------:R-:W-:Y:S01]  /*7b50*/  UMOV UR26, 0x30000 ;  /* 0x00030000001a7882 */ /* 0x000fe20000000000 */
[----:B------:R-:W-:Y:S01]  /*7b60*/  ISETP.NE.AND P0, PT, R8, 0xf, PT ;  /* 0x0000000f0800780c */ /* 0x000fe20003f05270 */
[----:B------:R-:W-:Y:S01]  /*7b70*/  UIADD3 UR14, UR5, 0x200, URZ ;  /* 0x00000200050e7890 */ /* 0x000fe2000fffe03f */
[----:B------:R-:W-:Y:S01]  /*7b80*/  VIADD R22, R22, 0x40 ;  /* 0x0000004016167836 */ /* 0x000fe20000000000 */
[----:B------:R-:W-:Y:S01]  /*7b90*/  UIADD3.X UR5, URZ, UR23, URZ, UP0, !UPT ;  /* 0x000000173f057290 */ /* 0x000fe200087fe43f */
[----:B------:R-:W-:Y:S01]  /*7ba0*/  SEL R14, RZ, 0x1, P0 ;  /* 0x00000001ff0e7807 */ /* 0x000fe20000000000 */
[----:B------:R-:W-:Y:S01]  /*7bb0*/  UIADD3 UR15, UR8, 0x2d200, URZ ;  /* 0x0002d200080f7890 */ /* 0x000fe2000fffe03f */
[----:B------:R-:W-:-:S02]  /*7bc0*/  SEL R8, R8, RZ, P0 ;  /* 0x000000ff08087207 */ /* 0x000fc40000000000 */
[----:B------:R-:W-:Y:S01]  /*7bd0*/  UMOV UR8, UR14 ;  /* 0x0000000e00087c82 */ /* 0x000fe20008000000 */
[----:B------:R-:W-:-:S03]  /*7be0*/  LOP3.LUT R7, R7, R14, RZ, 0x3c, !PT ;  /* 0x0000000e07077212 */ /* 0x000fc600078e3cff */
[----:B------:R0:W-:Y:S02]  /*7bf0*/  UTMALDG.3D [UR8], [UR4], desc[UR6] ;  /* 0x00000608040075b4 */ /* 0x0001e40008011000 */
[----:B0-----:R-:W-:Y:S01]  /*7c00*/  UMOV UR8, UR15 ;  /* 0x0000000f00087c82 */ /* 0x001fe20008000000 */
[----:B------:R-:W-:Y:S02]  /*7c10*/  UMOV UR11, UR19 ;  /* 0x00000013000b7c82 */ /* 0x000fe40008000000 */
[----:B------:R0:W-:Y:S02]  /*7c20*/  UTMALDG.3D.MULTICAST [UR8], [UR24], UR26, desc[UR6] ;  /* 0x00000608180073b4 */ /* 0x0001e4000801181a */
[----:B0-----:R-:W-:Y:S05]  /*7c30*/  @P1 BRA `(.L_x_150) ;  /* 0xfffffffc00441947 */ /* 0x001fea000383ffff */
.L_x_147:
[----:B------:R-:W-:Y:S05]  /*7c40*/  BSYNC B1 ;  /* 0x0000000000017941 */ /* 0x000fea0003800000 */
.L_x_146:
[----:B------:R-:W-:Y:S01]  /*7c50*/  LOP3.LUT P1, RZ, R16, 0xff, RZ, 0xc0, !PT ;  /* 0x000000ff10ff7812 */ /* 0x000fe2000782c0ff */
[C---:B------:R-:W-:Y:S01]  /*7c60*/  IMAD.IADD R13, R10.reuse, 0x1, R13 ;  /* 0x000000010a0d7824 */ /* 0x040fe200078e020d */
[----:B------:R-:W-:Y:S01]  /*7c70*/  ULDC.64 UR4, c[0x0][0x650] ;  /* 0x0001940000047ab9 */ /* 0x000fe20000000a00 */
[C---:B------:R-:W-:Y:S01]  /*7c80*/  ISETP.GE.U32.AND P2, PT, R10.reuse, 0xf, PT ;  /* 0x0000000f0a00780c */ /* 0x040fe20003f46070 */
[----:B------:R-:W-:Y:S01]  /*7c90*/  BSSY B1, `(.L_x_151) ;  /* 0x0000069000017945 */ /* 0x000fe20003800000 */
[----:B------:R-:W-:Y:S01]  /*7ca0*/  IMAD.MOV.U32 R14, RZ, RZ, -0x1 ;  /* 0xffffffffff0e7424 */ /* 0x000fe200078e00ff */
[----:B------:R-:W-:Y:S01]  /*7cb0*/  ISETP.GT.U32.AND P0, PT, R13, 0xe, PT ;  /* 0x0000000e0d00780c */ /* 0x000fe20003f04070 */
[----:B------:R-:W-:Y:S01]  /*7cc0*/  IMAD.MOV.U32 R17, RZ, RZ, -0x1 ;  /* 0xffffffffff117424 */ /* 0x000fe200078e00ff */
[----:B------:R-:W-:Y:S02]  /*7cd0*/  PRMT R16, RZ, 0x7610, R16 ;  /* 0x00007610ff107816 */ /* 0x000fe40000000010 */
[----:B------:R-:W-:-:S03]  /*7ce0*/  ISETP.LT.U32.AND P0, PT, R10, 0xf, P0 ;  /* 0x0000000f0a00780c */ /* 0x000fc60000701070 */
[----:B------:R-:W0:Y:S01]  /*7cf0*/  @P1 S2R R7, SR_CgaCtaId ;  /* 0x0000000000071919 */ /* 0x000e220000008800 */
[----:B------:R-:W-:-:S04]  /*7d00*/  @P1 MOV R6, 0x400 ;  /* 0x0000040000061802 */ /* 0x000fc80000000f00 */
[----:B0-----:R-:W-:Y:S01]  /*7d10*/  @P1 LEA R8, R7, R6, 0x18 ;  /* 0x0000000607081211 */ /* 0x001fe200078ec0ff */
[----:B------:R-:W-:Y:S01]  /*7d20*/  IMAD.WIDE.U32 R6, R13, -0x77777777, RZ ;  /* 0x888888890d067825 */ /* 0x000fe200078e00ff */
[----:B------:R-:W-:Y:S02]  /*7d30*/  SEL R6, RZ, 0x1, !P0 ;  /* 0x00000001ff067807 */ /* 0x000fe40004000000 */
[----:B------:R0:W-:Y:S01]  /*7d40*/  @P1 SYNCS.ARRIVE.TRANS64.A1T0 RZ, [R8+URZ+0x108], RZ ;  /* 0x000108ff08ff19a7 */ /* 0x0001e2000810003f */
[----:B------:R-:W-:Y:S02]  /*7d50*/  IADD3 R2, P1, R2, UR20, RZ ;  /* 0x0000001402027c10 */ /* 0x000fe4000ff3e0ff */
[----:B------:R-:W-:Y:S01]  /*7d60*/  LOP3.LUT R5, R5, R6, RZ, 0x3c, !PT ;  /* 0x0000000605057212 */ /* 0x000fe200078e3cff */
[----:B------:R-:W-:Y:S01]  /*7d70*/  IMAD.MOV.U32 R6, RZ, RZ, -0x1 ;  /* 0xffffffffff067424 */ /* 0x000fe200078e00ff */
[----:B------:R-:W-:Y:S02]  /*7d80*/  IADD3.X R3, R3, UR13, RZ, P1, !PT ;  /* 0x0000000d03037c10 */ /* 0x000fe40008ffe4ff */
[----:B------:R-:W-:-:S02]  /*7d90*/  ISETP.GE.U32.AND P0, PT, R2, UR4, PT ;  /* 0x0000000402007c0c */ /* 0x000fc4000bf06070 */
[----:B0-----:R-:W-:Y:S02]  /*7da0*/  SHF.R.U32.HI R8, RZ, 0x3, R7 ;  /* 0x00000003ff087819 */ /* 0x001fe40000011607 */
[----:B------:R-:W-:Y:S02]  /*7db0*/  ISETP.GE.U32.AND.EX P0, PT, R3, UR5, PT, P0 ;  /* 0x0000000503007c0c */ /* 0x000fe4000bf06100 */
[----:B------:R-:W-:Y:S01]  /*7dc0*/  @P2 LOP3.LUT R5, R5, 0x1, R8, 0x78, !PT ;  /* 0x0000000105052812 */ /* 0x000fe200078e7808 */
[----:B------:R-:W-:Y:S01]  /*7dd0*/  IMAD R13, R8, -0xf, R13 ;  /* 0xfffffff1080d7824 */ /* 0x000fe200078e020d */
[----:B------:R-:W-:-:S09]  /*7de0*/  PRMT R7, RZ, 0x7610, R7 ;  /* 0x00007610ff077816 */ /* 0x000fd20000000007 */
[----:B------:R-:W-:Y:S05]  /*7df0*/  @P0 BRA `(.L_x_152) ;  /* 0x0000000400480947 */ /* 0x000fea0003800000 */
[----:B------:R-:W0:Y:S01]  /*7e00*/  S2R R18, SR_CTAID.X ;  /* 0x0000000000127919 */ /* 0x000e220000002500 */
[----:B------:R-:W-:Y:S01]  /*7e10*/  ULDC.64 UR4, c[0x0][0x628] ;  /* 0x00018a0000047ab9 */ /* 0x000fe20000000a00 */
[----:B------:R-:W1:Y:S01]  /*7e20*/  LDC R19, c[0x0][0x144] ;  /* 0x00005100ff137b82 */ /* 0x000e620000000800 */
[----:B------:R-:W-:Y:S01]  /*7e30*/  ISETP.NE.U32.AND P0, PT, RZ, UR4, PT ;  /* 0x00000004ff007c0c */ /* 0x000fe2000bf05070 */
[----:B------:R-:W2:Y:S01]  /*7e40*/  S2R R14, SR_CTAID.Y ;  /* 0x00000000000e7919 */ /* 0x000ea20000002600 */
[----:B------:R-:W-:Y:S01]  /*7e50*/  ULDC UR7, c[0x0][0x630] ;  /* 0x00018c0000077ab9 */ /* 0x000fe20000000800 */
[----:B------:R-:W-:Y:S01]  /*7e60*/  ULDC UR8, c[0x0][0x150] ;  /* 0x0000540000087ab9 */ /* 0x000fe20000000800 */
[----:B------:R-:W-:Y:S01]  /*7e70*/  ISETP.NE.AND.EX P0, PT, RZ, UR5, PT, P0 ;  /* 0x00000005ff007c0c */ /* 0x000fe2000bf05300 */
[----:B------:R-:W-:Y:S02]  /*7e80*/  IMAD.MOV.U32 R6, RZ, RZ, R2 ;  /* 0x000000ffff067224 */ /* 0x000fe400078e0002 */
[----:B------:R-:W-:Y:S01]  /*7e90*/  IMAD.MOV.U32 R7, RZ, RZ, R3 ;  /* 0x000000ffff077224 */ /* 0x000fe200078e0003 */
[----:B0-----:R-:W-:-:S09]  /*7ea0*/  I2FP.F32.U32 R20, R18 ;  /* 0x0000001200147245 */ /* 0x001fd20000201000 */
[----:B------:R-:W-:Y:S05]  /*7eb0*/  @!P0 BRA `(.L_x_153) ;  /* 0x0000000000288947 */ /* 0x000fea0003800000 */
[----:B------:R-:W-:Y:S02]  /*7ec0*/  ULDC UR6, c[0x0][0x634] ;  /* 0x00018d0000067ab9 */ /* 0x000fe40000000800 */
[----:B------:R-:W-:-:S05]  /*7ed0*/  IADD3 R7, P0, R2, UR6, RZ ;  /* 0x0000000602077c10 */ /* 0x000fca000ff1e0ff */
[----:B------:R-:W-:-:S04]  /*7ee0*/  IMAD.X R17, RZ, RZ, R3, P0 ;  /* 0x000000ffff117224 */ /* 0x000fc800000e0603 */
[----:B------:R-:W-:-:S04]  /*7ef0*/  IMAD.WIDE.U32 R8, R17, UR4, RZ ;  /* 0x0000000411087c25 */ /* 0x000fc8000f8e00ff */
[----:B------:R-:W-:-:S04]  /*7f00*/  IMAD.WIDE.U32 R8, P0, R7, UR5, R8 ;  /* 0x0000000507087c25 */ /* 0x000fc8000f800008 */
[----:B------:R-:W-:-:S04]  /*7f10*/  IMAD.WIDE.U32 R6, R7, UR4, RZ ;  /* 0x0000000407067c25 */ /* 0x000fc8000f8e00ff */
[----:B------:R-:W-:Y:S01]  /*7f20*/  IMAD.MOV.U32 R6, RZ, RZ, R9 ;  /* 0x000000ffff067224 */ /* 0x000fe200078e0009 */
[----:B------:R-:W-:Y:S01]  /*7f30*/  IADD3 RZ, P1, R7, R8, RZ ;  /* 0x0000000807ff7210 */ /* 0x000fe20007f3e0ff */
[----:B------:R-:W-:-:S04]  /*7f40*/  IMAD.X R7, RZ, RZ, RZ, P0 ;  /* 0x000000ffff077224 */ /* 0x000fc800000e06ff */
[----:B------:R-:W-:-:S08]  /*7f50*/  IMAD.WIDE.U32.X R6, R17, UR5, R6, P1 ;  /* 0x0000000511067c25 */ /* 0x000fd000088e0406 */
.L_x_153:
[----:B------:R-:W-:Y:S01]  /*7f60*/  FMUL R20, R20, UR8 ;  /* 0x0000000814147c20 */ /* 0x000fe20008400000 */
[--C-:B------:R-:W-:Y:S01]  /*7f70*/  SHF.R.U64 R17, R6, UR7, R7.reuse ;  /* 0x0000000706117c19 */ /* 0x100fe20008001207 */
[----:B------:R-:W-:Y:S01]  /*7f80*/  ULDC.64 UR4, c[0x0][0x620] ;  /* 0x0001880000047ab9 */ /* 0x000fe20000000a00 */
[----:B------:R-:W-:Y:S01]  /*7f90*/  SHF.R.U32.HI R6, RZ, UR7, R7 ;  /* 0x00000007ff067c19 */ /* 0x000fe20008011607 */
[----:B------:R-:W-:Y:S01]  /*7fa0*/  ULDC.64 UR6, c[0x0][0x640] ;  /* 0x0001900000067ab9 */ /* 0x000fe20000000a00 */
[----:B------:R-:W-:Y:S01]  /*7fb0*/  IADD3 R7, P0, RZ, -R17, RZ ;  /* 0x80000011ff077210 */ /* 0x000fe20007f1e0ff */
[----:B------:R-:W0:Y:S01]  /*7fc0*/  F2I.U32.TRUNC.NTZ R20, R20 ;  /* 0x0000001400147305 */ /* 0x000e22000020f000 */
[----:B------:R-:W3:Y:S03]  /*7fd0*/  LDC R21, c[0x0][0x148] ;  /* 0x00005200ff157b82 */ /* 0x000ee60000000800 */
[----:B------:R-:W-:Y:S01]  /*7fe0*/  IMAD.X R6, RZ, RZ, ~R6, P0 ;  /* 0x000000ffff067224 */ /* 0x000fe200000e0e06 */
[----:B------:R-:W-:-:S03]  /*7ff0*/  ISETP.NE.U32.AND P0, PT, RZ, UR6, PT ;  /* 0x00000006ff007c0c */ /* 0x000fc6000bf05070 */
[----:B------:R-:W-:Y:S01]  /*8000*/  IMAD R6, R6, UR4, RZ ;  /* 0x0000000406067c24 */ /* 0x000fe2000f8e02ff */
[----:B------:R-:W-:-:S03]  /*8010*/  ISETP.NE.AND.EX P0, PT, RZ, UR7, PT, P0 ;  /* 0x00000007ff007c0c */ /* 0x000fc6000bf05300 */
[C---:B------:R-:W-:Y:S01]  /*8020*/  IMAD R9, R7.reuse, UR5, R6 ;  /* 0x0000000507097c24 */ /* 0x040fe2000f8e0206 */
[----:B------:R-:W-:Y:S01]  /*8030*/  ULDC UR5, c[0x0][0x154] ;  /* 0x0000550000057ab9 */ /* 0x000fe20000000800 */
[----:B------:R-:W-:Y:S01]  /*8040*/  IMAD.WIDE.U32 R6, R7, UR4, R2 ;  /* 0x0000000407067c25 */ /* 0x000fe2000f8e0002 */
[----:B------:R-:W-:-:S03]  /*8050*/  ULDC UR4, c[0x0][0x618] ;  /* 0x0001860000047ab9 */ /* 0x000fc60000000800 */
[----:B0-----:R-:W-:Y:S02]  /*8060*/  IMAD.MOV R8, RZ, RZ, -R20 ;  /* 0x000000ffff087224 */ /* 0x001fe400078e0a14 */
[----:B------:R-:W-:Y:S02]  /*8070*/  IMAD.IADD R7, R7, 0x1, R9 ;  /* 0x0000000107077824 */ /* 0x000fe400078e0209 */
[----:B-1----:R-:W-:Y:S01]  /*8080*/  IMAD R18, R19, R8, R18 ;  /* 0x0000000813127224 */ /* 0x002fe200078e0212 */
[----:B--2---:R-:W-:Y:S02]  /*8090*/  I2FP.F32.U32 R8, R14 ;  /* 0x0000000e00087245 */ /* 0x004fe40000201000 */
[--C-:B------:R-:W-:Y:S02]  /*80a0*/  SHF.R.U64 R19, R6, UR4, R7.reuse ;  /* 0x0000000406137c19 */ /* 0x100fe40008001207 */
[----:B------:R-:W-:Y:S01]  /*80b0*/  SHF.R.U32.HI R6, RZ, UR4, R7 ;  /* 0x00000004ff067c19 */ /* 0x000fe20008011607 */
[----:B------:R-:W-:Y:S01]  /*80c0*/  FMUL R8, R8, UR5 ;  /* 0x0000000508087c20 */ /* 0x000fe20008400000 */
[----:B------:R-:W-:-:S02]  /*80d0*/  ULDC UR4, c[0x0][0x608] ;  /* 0x0001820000047ab9 */ /* 0x000fc40000000800 */
[--C-:B------:R-:W-:Y:S01]  /*80e0*/  SHF.R.U64 R22, R19, UR4, R6.reuse ;  /* 0x0000000413167c19 */ /* 0x100fe20008001206 */
[----:B------:R0:W1:Y:S01]  /*80f0*/  F2I.U32.TRUNC.NTZ R24, R8 ;  /* 0x0000000800187305 */ /* 0x000062000020f000 */
[----:B------:R-:W-:Y:S01]  /*8100*/  SHF.R.U32.HI R7, RZ, UR4, R6 ;  /* 0x00000004ff077c19 */ /* 0x000fe20008011606 */
[----:B------:R-:W-:-:S03]  /*8110*/  ULDC UR4, c[0x0][0x658] ;  /* 0x0001960000047ab9 */ /* 0x000fc60000000800 */
[--C-:B------:R-:W-:Y:S02]  /*8120*/  SHF.R.U64 R20, R22, UR4, R7.reuse ;  /* 0x0000000416147c19 */ /* 0x100fe40008001207 */
[----:B------:R-:W-:-:S03]  /*8130*/  SHF.R.U32.HI R23, RZ, UR4, R7 ;  /* 0x00000004ff177c19 */ /* 0x000fc60008011607 */
[----:B------:R-:W-:Y:S02]  /*8140*/  IMAD.MOV.U32 R6, RZ, RZ, R20 ;  /* 0x000000ffff067224 */ /* 0x000fe400078e0014 */
[----:B------:R-:W-:Y:S01]  /*8150*/  IMAD.MOV.U32 R7, RZ, RZ, R23 ;  /* 0x000000ffff077224 */ /* 0x000fe200078e0017 */
[----:B0-----:R-:W-:Y:S06]  /*8160*/  @!P0 BRA `(.L_x_154) ;  /* 0x0000000000288947 */ /* 0x001fec0003800000 */
        /* <DEDUP_REMOVED lines=10> */
.L_x_154:
[----:B------:R-:W-:Y:S01]  /*8210*/  ULDC UR4, c[0x0][0x648] ;  /* 0x0001920000047ab9 */ /* 0x000fe20000000800 */
[----:B------:R-:W-:Y:S01]  /*8220*/  LOP3.LUT R22, R22, UR17, RZ, 0xc0, !PT ;  /* 0x0000001116167c12 */ /* 0x000fe2000f8ec0ff */
[----:B-1----:R-:W-:Y:S01]  /*8230*/  IMAD.MOV R24, RZ, RZ, -R24 ;  /* 0x000000ffff187224 */ /* 0x002fe200078e0a18 */
[----:B------:R-:W-:Y:S01]  /*8240*/  SHF.R.U64 R7, R6, UR4, R7 ;  /* 0x0000000406077c19 */ /* 0x000fe20008001207 */
[----:B------:R-:W-:Y:S01]  /*8250*/  ULDC UR4, c[0x0][0x638] ;  /* 0x00018e0000047ab9 */ /* 0x000fe20000000800 */
[----:B------:R-:W-:Y:S01]  /*8260*/  LOP3.LUT R19, R19, UR16, RZ, 0xc0, !PT ;  /* 0x0000001013137c12 */ /* 0x000fe2000f8ec0ff */
[----:B---3--:R-:W-:Y:S01]  /*8270*/  @P4 IMAD R18, R21, R24, R14 ;  /* 0x0000001815124224 */ /* 0x008fe200078e020e */
[----:B------:R-:W-:Y:S01]  /*8280*/  ULDC UR5, c[0x0][0x610] ;  /* 0x0001840000057ab9 */ /* 0x000fe20000000800 */
[----:B------:R-:W-:Y:S02]  /*8290*/  IMAD.MOV R9, RZ, RZ, -R7 ;  /* 0x000000ffff097224 */ /* 0x000fe400078e0a07 */
[----:B------:R-:W-:-:S02]  /*82a0*/  IMAD R7, R7, UR18, R22 ;  /* 0x0000001207077c24 */ /* 0x000fc4000f8e0216 */
[----:B------:R-:W-:Y:S01]  /*82b0*/  IMAD R20, R9, UR4, R20 ;  /* 0x0000000409147c24 */ /* 0x000fe2000f8e0214 */
[----:B------:R-:W-:Y:S01]  /*82c0*/  ULDC UR4, c[0x0][0x600] ;  /* 0x0001800000047ab9 */ /* 0x000fe20000000800 */
[----:B------:R-:W-:Y:S02]  /*82d0*/  IMAD R18, R7, UR5, R18 ;  /* 0x0000000507127c24 */ /* 0x000fe4000f8e0212 */
[----:B------:R-:W-:Y:S02]  /*82e0*/  IMAD R9, R20, UR4, R19 ;  /* 0x0000000414097c24 */ /* 0x000fe4000f8e0213 */
[----:B------:R-:W-:-:S03]  /*82f0*/  IMAD.MOV.U32 R7, RZ, RZ, 0x1 ;  /* 0x00000001ff077424 */ /* 0x000fc600078e00ff */
[----:B------:R-:W-:Y:S02]  /*8300*/  SEL R14, R9, R18, !P4 ;  /* 0x00000012090e7207 */ /* 0x000fe40006000000 */
[----:B------:R-:W-:-:S07]  /*8310*/  SEL R6, R18, R9, !P4 ;  /* 0x0000000912067207 */ /* 0x000fce0006000000 */
.L_x_152:
[----:B------:R-:W-:Y:S05]  /*8320*/  BSYNC B1 ;  /* 0x0000000000017941 */ /* 0x000fea0003800000 */
.L_x_151:
[----:B------:R-:W-:-:S13]  /*8330*/  LOP3.LUT P0, RZ, R7, 0xff, RZ, 0xc0, !PT ;  /* 0x000000ff07ff7812 */ /* 0x000fda000780c0ff */
[----:B------:R-:W-:Y:S05]  /*8340*/  @P0 BRA `(.L_x_155) ;  /* 0xfffffff400480947 */ /* 0x000fea000383ffff */
[----:B------:R-:W-:Y:S05]  /*8350*/  BSYNC B0 ;  /* 0x0000000000007941 */ /* 0x000fea0003800000 */
.L_x_144:
[----:B------:R-:W-:-:S03]  /*8360*/  UMOV UR4, 0xffffffff ;  /* 0xffffffff00047882 */ /* 0x000fc60000000000 */
[----:B------:R-:W-:Y:S05]  /*8370*/  BRA.DIV UR4, `(.L_x_156) ;  /* 0x0000000a04a87947 */ /* 0x000fea000b800000 */
[----:B------:R-:W-:-:S13]  /*8380*/  ELECT P0, URZ, PT ;  /* 0x00000000003f782f */ /* 0x000fda0003800000 */
.L_x_181:
[----:B------:R-:W-:Y:S04]  /*8390*/  BSSY B0, `(.L_x_157) ;  /* 0x000008e000007945 */ /* 0x000fe80003800000 */
[----:B------:R-:W-:Y:S05]  /*83a0*/  @!P0 BRA `(.L_x_158) ;  /* 0x0000000800308947 */ /* 0x000fea0003800000 */
[----:B------:R-:W-:-:S04]  /*83b0*/  LOP3.LUT R4, R4, 0x2, RZ, 0xfc, !PT ;  /* 0x0000000204047812 */ /* 0x000fc800078efcff */
[----:B------:R-:W-:-:S13]  /*83c0*/  ISETP.NE.AND P0, PT, R4, 0x3, PT ;  /* 0x000000030400780c */ /* 0x000fda0003f05270 */
[----:B------:R-:W-:Y:S05]  /*83d0*/  @!P0 BRA `(.L_x_159) ;  /* 0x0000000000048947 */ /* 0x000fea0003800000 */
[----:B------:R-:W-:Y:S01]  /*83e0*/  BPT.TRAP 0x1 ;  /* 0x000000040000795c */ /* 0x000fe20000300000 */
.L_x_159:
[----:B------:R-:W0:Y:S01]  /*83f0*/  S2R R3, SR_CgaCtaId ;  /* 0x0000000000037919 */ /* 0x000e220000008800 */
[----:B------:R-:W-:-:S04]  /*8400*/  MOV R0, 0x400 ;  /* 0x0000040000007802 */ /* 0x000fc80000000f00 */
[----:B0-----:R-:W-:Y:S02]  /*8410*/  LEA R0, R3, R0, 0x18 ;  /* 0x0000000003007211 */ /* 0x001fe400078ec0ff */
[----:B------:R-:W-:-:S03]  /*8420*/  SHF.L.U32 R3, R5, 0x1f, RZ ;  /* 0x0000001f05037819 */ /* 0x000fc600000006ff */
[----:B------:R-:W-:-:S04]  /*8430*/  VIADD R0, R0, 0x78 ;  /* 0x0000007800007836 */ /* 0x000fc80000000000 */
[C---:B------:R-:W-:Y:S02]  /*8440*/  IMAD R6, R13.reuse, 0x8, R0 ;  /* 0x000000080d067824 */ /* 0x040fe400078e0200 */
[----:B------:R-:W-:Y:S02]  /*8450*/  VIADD R13, R13, 0x1 ;  /* 0x000000010d0d7836 */ /* 0x000fe40000000000 */
[----:B------:R-:W0:Y:S03]  /*8460*/  SYNCS.PHASECHK.TRANS64.TRYWAIT P0, [R6+URZ], R3 ;  /* 0x00000003060075a7 */ /* 0x000e26000800017f */
[----:B------:R-:W-:-:S04]  /*8470*/  ISETP.NE.AND P1, PT, R13, 0xf, PT ;  /* 0x0000000f0d00780c */ /* 0x000fc80003f25270 */
[----:B------:R-:W-:Y:S02]  /*8480*/  SEL R2, RZ, 0x1, P1 ;  /* 0x00000001ff027807 */ /* 0x000fe40000800000 */
[----:B------:R-:W-:Y:S02]  /*8490*/  SEL R13, R13, RZ, P1 ;  /* 0x000000ff0d0d7207 */ /* 0x000fe40000800000 */
[----:B------:R-:W-:-:S03]  /*84a0*/  LOP3.LUT R8, R5, R2, RZ, 0x3c, !PT ;  /* 0x0000000205087212 */ /* 0x000fc600078e3cff */
[----:B------:R-:W-:Y:S01]  /*84b0*/  IMAD R7, R13, 0x8, R0 ;  /* 0x000000080d077824 */ /* 0x000fe200078e0200 */
[----:B------:R-:W-:Y:S01]  /*84c0*/  SHF.L.U32 R4, R8, 0x1f, RZ ;  /* 0x0000001f08047819 */ /* 0x000fe200000006ff */
[----:B0-----:R-:W-:Y:S06]  /*84d0*/  @!P0 BRA `(.L_x_160) ;  /* 0x0000000800708947 */ /* 0x001fec0003800000 */
.L_x_182:
[----:B------:R-:W1:Y:S01]  /*84e0*/  SYNCS.PHASECHK.TRANS64.TRYWAIT P0, [R7+URZ], R4 ;  /* 0x00000004070075a7 */ /* 0x000e62000800017f */
[----:B------:R-:W-:-:S05]  /*84f0*/  VIADD R2, R13, 0x1 ;  /* 0x000000010d027836 */ /* 0x000fca0000000000 */
[----:B------:R-:W-:-:S04]  /*8500*/  ISETP.NE.AND P1, PT, R2, 0xf, PT ;  /* 0x0000000f0200780c */ /* 0x000fc80003f25270 */
[----:B0-----:R-:W-:Y:S02]  /*8510*/  SEL R3, RZ, 0x1, P1 ;  /* 0x00000001ff037807 */ /* 0x001fe40000800000 */
[----:B------:R-:W-:Y:S02]  /*8520*/  SEL R9, R2, RZ, P1 ;  /* 0x000000ff02097207 */ /* 0x000fe40000800000 */
[----:B------:R-:W-:-:S03]  /*8530*/  LOP3.LUT R8, R8, R3, RZ, 0x3c, !PT ;  /* 0x0000000308087212 */ /* 0x000fc600078e3cff */
[----:B------:R-:W-:Y:S01]  /*8540*/  IMAD R6, R9, 0x8, R0 ;  /* 0x0000000809067824 */ /* 0x000fe200078e0200 */
[----:B------:R-:W-:Y:S01]  /*8550*/  SHF.L.U32 R5, R8, 0x1f, RZ ;  /* 0x0000001f08057819 */ /* 0x000fe200000006ff */
[----:B-1----:R-:W-:Y:S06]  /*8560*/  @!P0 BRA `(.L_x_161) ;  /* 0x0000000800608947 */ /* 0x002fec0003800000 */
.L_x_183:
[----:B------:R-:W1:Y:S01]  /*8570*/  SYNCS.PHASECHK.TRANS64.TRYWAIT P0, [R6+URZ], R5 ;  /* 0x00000005060075a7 */ /* 0x000e62000800017f */
[----:B------:R-:W-:-:S05]  /*8580*/  VIADD R2, R9, 0x1 ;  /* 0x0000000109027836 */ /* 0x000fca0000000000 */
[----:B------:R-:W-:-:S04]  /*8590*/  ISETP.NE.AND P1, PT, R2, 0xf, PT ;  /* 0x0000000f0200780c */ /* 0x000fc80003f25270 */
[----:B------:R-:W-:Y:S02]  /*85a0*/  SEL R3, RZ, 0x1, P1 ;  /* 0x00000001ff037807 */ /* 0x000fe40000800000 */
[----:B0-----:R-:W-:Y:S02]  /*85b0*/  SEL R7, R2, RZ, P1 ;  /* 0x000000ff02077207 */ /* 0x001fe40000800000 */
[----:B------:R-:W-:-:S03]  /*85c0*/  LOP3.LUT R8, R8, R3, RZ, 0x3c, !PT ;  /* 0x0000000308087212 */ /* 0x000fc600078e3cff */
[----:B------:R-:W-:Y:S01]  /*85d0*/  IMAD R9, R7, 0x8, R0 ;  /* 0x0000000807097824 */ /* 0x000fe200078e0200 */
[----:B------:R-:W-:Y:S01]  /*85e0*/  SHF.L.U32 R4, R8, 0x1f, RZ ;  /* 0x0000001f08047819 */ /* 0x000fe200000006ff */
[----:B-1----:R-:W-:Y:S06]  /*85f0*/  @!P0 BRA `(.L_x_162) ;  /* 0x0000000800508947 */ /* 0x002fec0003800000 */
.L_x_184:
[----:B------:R-:W1:Y:S01]  /*8600*/  SYNCS.PHASECHK.TRANS64.TRYWAIT P0, [R9+URZ], R4 ;  /* 0x00000004090075a7 */ /* 0x000e62000800017f */
[----:B------:R-:W-:-:S05]  /*8610*/  VIADD R2, R7, 0x1 ;  /* 0x0000000107027836 */ /* 0x000fca0000000000 */
[----:B------:R-:W-:-:S04]  /*8620*/  ISETP.NE.AND P1, PT, R2, 0xf, PT ;  /* 0x0000000f0200780c */ /* 0x000fc80003f25270 */
[----:B------:R-:W-:Y:S02]  /*8630*/  SEL R3, RZ, 0x1, P1 ;  /* 0x00000001ff037807 */ /* 0x000fe40000800000 */
[----:B------:R-:W-:Y:S02]  /*8640*/  SEL R7, R2, RZ, P1 ;  /* 0x000000ff02077207 */ /* 0x000fe40000800000 */
[----:B------:R-:W-:-:S03]  /*8650*/  LOP3.LUT R8, R8, R3, RZ, 0x3c, !PT ;  /* 0x0000000308087212 */ /* 0x000fc600078e3cff */
[----:B0-----:R-:W-:Y:S01]  /*8660*/  IMAD R6, R7, 0x8, R0 ;  /* 0x0000000807067824 */ /* 0x001fe200078e0200 */
[----:B------:R-:W-:Y:S01]  /*8670*/  SHF.L.U32 R5, R8, 0x1f, RZ ;  /* 0x0000001f08057819 */ /* 0x000fe200000006ff */
[----:B-1----:R-:W-:Y:S06]  /*8680*/  @!P0 BRA `(.L_x_163) ;  /* 0x0000000800408947 */ /* 0x002fec0003800000 */
.L_x_185:
        /* <DEDUP_REMOVED lines=9> */
.L_x_186:
        /* <DEDUP_REMOVED lines=9> */
.L_x_187:
        /* <DEDUP_REMOVED lines=9> */
.L_x_188:
        /* <DEDUP_REMOVED lines=9> */
.L_x_189:
        /* <DEDUP_REMOVED lines=9> */
.L_x_190:
        /* <DEDUP_REMOVED lines=9> */
.L_x_191:
        /* <DEDUP_REMOVED lines=9> */
.L_x_192:
[----:B------:R-:W1:Y:S01]  /*8a80*/  SYNCS.PHASECHK.TRANS64.TRYWAIT P0, [R9+URZ], R4 ;  /* 0x00000004090075a7 */ /* 0x000e62000800017f */
[----:B------:R-:W-:-:S05]  /*8a90*/  VIADD R2, R7, 0x1 ;  /* 0x0000000107027836 */ /* 0x000fca0000000000 */
[----:B------:R-:W-:-:S04]  /*8aa0*/  ISETP.NE.AND P1, PT, R2, 0xf, PT ;  /* 0x0000000f0200780c */ /* 0x000fc80003f25270 */
[----:B------:R-:W-:Y:S02]  /*8ab0*/  SEL R3, RZ, 0x1, P1 ;  /* 0x00000001ff037807 */ /* 0x000fe40000800000 */
[----:B------:R-:W-:Y:S02]  /*8ac0*/  SEL R7, R2, RZ, P1 ;  /* 0x000000ff02077207 */ /* 0x000fe40000800000 */
[----:B------:R-:W-:-:S03]  /*8ad0*/  LOP3.LUT R8, R8, R3, RZ, 0x3c, !PT ;  /* 0x0000000308087212 */ /* 0x000fc600078e3cff */
[----:B------:R-:W-:Y:S01]  /*8ae0*/  IMAD R10, R7, 0x8, R0 ;  /* 0x00000008070a7824 */ /* 0x000fe200078e0200 */
[----:B0-----:R-:W-:Y:S01]  /*8af0*/  SHF.L.U32 R5, R8, 0x1f, RZ ;  /* 0x0000001f08057819 */ /* 0x001fe200000006ff */
[----:B-1----:R-:W-:Y:S06]  /*8b00*/  @!P0 BRA `(.L_x_171) ;  /* 0x0000000400c08947 */ /* 0x002fec0003800000 */
.L_x_193:
[----:B------:R-:W1:Y:S01]  /*8b10*/  SYNCS.PHASECHK.TRANS64.TRYWAIT P0, [R10+URZ], R5 ;  /* 0x000000050a0075a7 */ /* 0x000e62000800017f */
[----:B------:R-:W-:-:S05]  /*8b20*/  VIADD R2, R7, 0x1 ;  /* 0x0000000107027836 */ /* 0x000fca0000000000 */
[----:B------:R-:W-:-:S04]  /*8b30*/  ISETP.NE.AND P1, PT, R2, 0xf, PT ;  /* 0x0000000f0200780c */ /* 0x000fc80003f25270 */
[----:B------:R-:W-:Y:S02]  /*8b40*/  SEL R3, RZ, 0x1, P1 ;  /* 0x00000001ff037807 */ /* 0x000fe40000800000 */
[----:B------:R-:W-:Y:S02]  /*8b50*/  SEL R7, R2, RZ, P1 ;  /* 0x000000ff02077207 */ /* 0x000fe40000800000 */
[----:B0-----:R-:W-:-:S03]  /*8b60*/  LOP3.LUT R9, R8, R3, RZ, 0x3c, !PT ;  /* 0x0000000308097212 */ /* 0x001fc600078e3cff */
[----:B------:R-:W-:Y:S01]  /*8b70*/  IMAD R11, R7, 0x8, R0 ;  /* 0x00000008070b7824 */ /* 0x000fe200078e0200 */
[----:B------:R-:W-:Y:S01]  /*8b80*/  SHF.L.U32 R6, R9, 0x1f, RZ ;  /* 0x0000001f09067819 */ /* 0x000fe200000006ff */
[----:B-1----:R-:W-:Y:S06]  /*8b90*/  @!P0 BRA `(.L_x_172) ;  /* 0x0000000400b08947 */ /* 0x002fec0003800000 */
.L_x_194:
[----:B------:R-:W1:Y:S01]  /*8ba0*/  SYNCS.PHASECHK.TRANS64.TRYWAIT P0, [R11+URZ], R6 ;  /* 0x000000060b0075a7 */ /* 0x000e62000800017f */
[----:B------:R-:W-:-:S05]  /*8bb0*/  VIADD R2, R7, 0x1 ;  /* 0x0000000107027836 */ /* 0x000fca0000000000 */
[----:B------:R-:W-:-:S04]  /*8bc0*/  ISETP.NE.AND P1, PT, R2, 0xf, PT ;  /* 0x0000000f0200780c */ /* 0x000fc80003f25270 */
[----:B------:R-:W-:Y:S02]  /*8bd0*/  SEL R4, RZ, 0x1, P1 ;  /* 0x00000001ff047807 */ /* 0x000fe40000800000 */
[----:B------:R-:W-:Y:S02]  /*8be0*/  SEL R3, R2, RZ, P1 ;  /* 0x000000ff02037207 */ /* 0x000fe40000800000 */
[----:B------:R-:W-:Y:S01]  /*8bf0*/  LOP3.LUT R4, R9, R4, RZ, 0x3c, !PT ;  /* 0x0000000409047212 */ /* 0x000fe200078e3cff */
[----:B-1----:R-:W-:Y:S06]  /*8c00*/  @!P0 BRA `(.L_x_173) ;  /* 0x0000000400a88947 */ /* 0x002fec0003800000 */
.L_x_195:
[----:B------:R-:W-:Y:S01]  /*8c10*/  IMAD R3, R3, 0x8, R0 ;  /* 0x0000000803037824 */ /* 0x000fe200078e0200 */
[----:B------:R-:W-:-:S07]  /*8c20*/  SHF.L.U32 R0, R4, 0x1f, RZ ;  /* 0x0000001f04007819 */ /* 0x000fce00000006ff */
.L_x_174:
[----:B--2---:R2:W3:Y:S02]  /*8c30*/  SYNCS.PHASECHK.TRANS64.TRYWAIT P0, [R3+URZ], R0 ;  /* 0x00000000030075a7 */ /* 0x0044e4000800017f */
[----:B---3--:R-:W-:Y:S05]  /*8c40*/  @!P0 NANOSLEEP.SYNCS 0x989680 ;  /* 0x009896800000895d */ /* 0x008fea0003900000 */
[----:B------:R-:W3:Y:S02]  /*8c50*/  @!P0 SYNCS.PHASECHK.TRANS64 P0, [R3+URZ], R0 ;  /* 0x00000000030085a7 */ /* 0x000ee4000800007f */
[----:B---3--:R-:W-:Y:S05]  /*8c60*/  @!P0 BRA `(.L_x_174) ;  /* 0xfffffffc00f08947 */ /* 0x008fea000383ffff */
.L_x_158:
[----:B------:R-:W-:Y:S05]  /*8c70*/  BSYNC B0 ;  /* 0x0000000000007941 */ /* 0x000fea0003800000 */
.L_x_157:
[----:B------:R-:W-:Y:S05]  /*8c80*/  EXIT ;  /* 0x000000000000794d */ /* 0x000fea0003800000 */
.L_x_22:
[----:B-1----:R-:W-:-:S04]  /*8c90*/  IMAD.U32 R13, RZ, RZ, UR6 ;  /* 0x00000006ff0d7e24 */ /* 0x002fc8000f8e00ff */
[----:B------:R1:W4:Y:S03]  /*8ca0*/  SYNCS.PHASECHK.TRANS64.TRYWAIT P0, [R13+URZ], R10 ;  /* 0x0000000a0d0075a7 */ /* 0x000326000800017f */
[----:B----4-:R-:W-:Y:S05]  /*8cb0*/  @!P0 NANOSLEEP.SYNCS 0x989680 ;  /* 0x009896800000895d */ /* 0x010fea0003900000 */
[----:B------:R-:W4:Y:S02]  /*8cc0*/  @!P0 SYNCS.PHASECHK.TRANS64 P0, [R13+URZ], R10 ;  /* 0x0000000a0d0085a7 */ /* 0x000f24000800007f */
[----:B----4-:R-:W-:Y:S05]  /*8cd0*/  @!P0 BRA `(.L_x_22) ;  /* 0xfffffffc00ec8947 */ /* 0x010fea000383ffff */
[----:B------:R-:W-:Y:S05]  /*8ce0*/  BRA `(.L_x_21) ;  /* 0xffffff8800e47947 */ /* 0x000fea000383ffff */
.L_x_28:
[----:B-1----:R-:W-:-:S04]  /*8cf0*/  IMAD.U32 R15, RZ, RZ, UR14 ;  /* 0x0000000eff0f7e24 */ /* 0x002fc8000f8e00ff */
[----:B------:R1:W4:Y:S03]  /*8d00*/  SYNCS.PHASECHK.TRANS64.TRYWAIT P0, [R15+URZ], R14 ;  /* 0x0000000e0f0075a7 */ /* 0x000326000800017f */
[----:B----4-:R-:W-:Y:S05]  /*8d10*/  @!P0 NANOSLEEP.SYNCS 0x989680 ;  /* 0x009896800000895d */ /* 0x010fea0003900000 */
[----:B------:R-:W4:Y:S02]  /*8d20*/  @!P0 SYNCS.PHASECHK.TRANS64 P0, [R15+URZ], R14 ;  /* 0x0000000e0f0085a7 */ /* 0x000f24000800007f */
[----:B----4-:R-:W-:Y:S05]  /*8d30*/  @!P0 BRA `(.L_x_28) ;  /* 0xfffffffc00ec8947 */ /* 0x010fea000383ffff */
[----:B------:R-:W-:Y:S05]  /*8d40*/  BRA `(.L_x_27) ;  /* 0xffffff94006c7947 */ /* 0x000fea000383ffff */
.L_x_145:
[----:B------:R-:W-:Y:S01]  /*8d50*/  BSSY B1, `(.L_x_175) ;  /* 0x0000006000017945 */ /* 0x000fe20003800000 */
[----:B------:R-:W-:-:S07]  /*8d60*/  IMAD.MOV.U32 R7, RZ, RZ, -0x1 ;  /* 0xffffffffff077424 */ /* 0x000fce00078e00ff */
[----:B------:R-:W-:Y:S05]  /*8d70*/  WARPSYNC.COLLECTIVE R7, `(.L_x_176) ;  /* 0x00000000070c7348 */ /* 0x000fea0003c00000 */
[----:B------:R-:W-:Y:S02]  /*8d80*/  ELECT P0, UR62, PT ;  /* 0x00000000003e782f */ /* 0x000fe40003800000 */
[----:B------:R-:W-:Y:S01]  /*8d90*/  MOV R7, UR62 ;  /* 0x0000003e00077c02 */ /* 0x000fe20008000f00 */
[----:B------:R-:W-:Y:S10]  /*8da0*/  ENDCOLLECTIVE ;  /* 0x000000000000791b */ /* 0x000ff40003800000 */
.L_x_176:
[----:B------:R-:W-:Y:S05]  /*8db0*/  BSYNC B1 ;  /* 0x0000000000017941 */ /* 0x000fea0003800000 */
.L_x_175:
[----:B------:R-:W-:Y:S05]  /*8dc0*/  BRA `(.L_x_177) ;  /* 0xffffffe800b47947 */ /* 0x000fea000383ffff */
.L_x_148:
[----:B-1----:R1:W2:Y:S02]  /*8dd0*/  SYNCS.PHASECHK.TRANS64.TRYWAIT P0, [R20+URZ+0x78], R9 ;  /* 0x00007809140075a7 */ /* 0x0022a4000800017f */
[----:B--2---:R-:W-:Y:S05]  /*8de0*/  @!P0 NANOSLEEP.SYNCS 0x989680 ;  /* 0x009896800000895d */ /* 0x004fea0003900000 */
[----:B------:R-:W2:Y:S02]  /*8df0*/  @!P0 SYNCS.PHASECHK.TRANS64 P0, [R20+URZ+0x78], R9 ;  /* 0x00007809140085a7 */ /* 0x000ea4000800007f */
[----:B--2---:R-:W-:Y:S05]  /*8e00*/  @!P0 BRA `(.L_x_148) ;  /* 0xfffffffc00f08947 */ /* 0x004fea000383ffff */
[----:B------:R-:W-:Y:S05]  /*8e10*/  BRA `(.L_x_178) ;  /* 0xffffffe800f07947 */ /* 0x000fea000383ffff */
.L_x_156:
[----:B------:R-:W-:Y:S01]  /*8e20*/  BSSY B0, `(.L_x_179) ;  /* 0x0000006000007945 */ /* 0x000fe20003800000 */
[----:B------:R-:W-:-:S07]  /*8e30*/  IMAD.MOV.U32 R7, RZ, RZ, -0x1 ;  /* 0xffffffffff077424 */ /* 0x000fce00078e00ff */
[----:B------:R-:W-:Y:S05]  /*8e40*/  WARPSYNC.COLLECTIVE R7, `(.L_x_180) ;  /* 0x00000000070c7348 */ /* 0x000fea0003c00000 */
[----:B------:R-:W-:Y:S02]  /*8e50*/  ELECT P0, UR62, PT ;  /* 0x00000000003e782f */ /* 0x000fe40003800000 */
[----:B------:R-:W-:Y:S01]  /*8e60*/  MOV R7, UR62 ;  /* 0x0000003e00077c02 */ /* 0x000fe20008000f00 */
[----:B------:R-:W-:Y:S10]  /*8e70*/  ENDCOLLECTIVE ;  /* 0x000000000000791b */ /* 0x000ff40003800000 */
.L_x_180:
[----:B------:R-:W-:Y:S05]  /*8e80*/  BSYNC B0 ;  /* 0x0000000000007941 */ /* 0x000fea0003800000 */
.L_x_179:
[----:B------:R-:W-:Y:S05]  /*8e90*/  BRA `(.L_x_181) ;  /* 0xfffffff4003c7947 */ /* 0x000fea000383ffff */
.L_x_160:
[----:B0-----:R0:W1:Y:S02]  /*8ea0*/  SYNCS.PHASECHK.TRANS64.TRYWAIT P0, [R6+URZ], R3 ;  /* 0x00000003060075a7 */ /* 0x001064000800017f */
[----:B-1----:R-:W-:Y:S05]  /*8eb0*/  @!P0 NANOSLEEP.SYNCS 0x989680 ;  /* 0x009896800000895d */ /* 0x002fea0003900000 */
[----:B------:R-:W1:Y:S02]  /*8ec0*/  @!P0 SYNCS.PHASECHK.TRANS64 P0, [R6+URZ], R3 ;  /* 0x00000003060085a7 */ /* 0x000e64000800007f */
[----:B-1----:R-:W-:Y:S05]  /*8ed0*/  @!P0 BRA `(.L_x_160) ;  /* 0xfffffffc00f08947 */ /* 0x002fea000383ffff */
[----:B------:R-:W-:Y:S05]  /*8ee0*/  BRA `(.L_x_182) ;  /* 0xfffffff4007c7947 */ /* 0x000fea000383ffff */
.L_x_161:
[----:B0-----:R0:W1:Y:S02]  /*8ef0*/  SYNCS.PHASECHK.TRANS64.TRYWAIT P0, [R7+URZ], R4 ;  /* 0x00000004070075a7 */ /* 0x001064000800017f */
[----:B-1----:R-:W-:Y:S05]  /*8f00*/  @!P0 NANOSLEEP.SYNCS 0x989680 ;  /* 0x009896800000895d */ /* 0x002fea0003900000 */
[----:B------:R-:W1:Y:S02]  /*8f10*/  @!P0 SYNCS.PHASECHK.TRANS64 P0, [R7+URZ], R4 ;  /* 0x00000004070085a7 */ /* 0x000e64000800007f */
[----:B-1----:R-:W-:Y:S05]  /*8f20*/  @!P0 BRA `(.L_x_161) ;  /* 0xfffffffc00f08947 */ /* 0x002fea000383ffff */
[----:B------:R-:W-:Y:S05]  /*8f30*/  BRA `(.L_x_183) ;  /* 0xfffffff4008c7947 */ /* 0x000fea000383ffff */
.L_x_162:
[----:B0-----:R0:W1:Y:S02]  /*8f40*/  SYNCS.PHASECHK.TRANS64.TRYWAIT P0, [R6+URZ], R5 ;  /* 0x00000005060075a7 */ /* 0x001064000800017f */
[----:B-1----:R-:W-:Y:S05]  /*8f50*/  @!P0 NANOSLEEP.SYNCS 0x989680 ;  /* 0x009896800000895d */ /* 0x002fea0003900000 */
[----:B------:R-:W1:Y:S02]  /*8f60*/  @!P0 SYNCS.PHASECHK.TRANS64 P0, [R6+URZ], R5 ;  /* 0x00000005060085a7 */ /* 0x000e64000800007f */
[----:B-1----:R-:W-:Y:S05]  /*8f70*/  @!P0 BRA `(.L_x_162) ;  /* 0xfffffffc00f08947 */ /* 0x002fea000383ffff */
[----:B------:R-:W-:Y:S05]  /*8f80*/  BRA `(.L_x_184) ;  /* 0xfffffff4009c7947 */ /* 0x000fea000383ffff */
.L_x_163:
[----:B0-----:R0:W1:Y:S02]  /*8f90*/  SYNCS.PHASECHK.TRANS64.TRYWAIT P0, [R9+URZ], R4 ;  /* 0x00000004090075a7 */ /* 0x001064000800017f */
[----:B-1----:R-:W-:Y:S05]  /*8fa0*/  @!P0 NANOSLEEP.SYNCS 0x989680 ;  /* 0x009896800000895d */ /* 0x002fea0003900000 */
[----:B------:R-:W1:Y:S02]  /*8fb0*/  @!P0 SYNCS.PHASECHK.TRANS64 P0, [R9+URZ], R4 ;  /* 0x00000004090085a7 */ /* 0x000e64000800007f */
[----:B-1----:R-:W-:Y:S05]  /*8fc0*/  @!P0 BRA `(.L_x_163) ;  /* 0xfffffffc00f08947 */ /* 0x002fea000383ffff */
[----:B------:R-:W-:Y:S05]  /*8fd0*/  BRA `(.L_x_185) ;  /* 0xfffffff400ac7947 */ /* 0x000fea000383ffff */
.L_x_164:
[----:B0-----:R0:W1:Y:S02]  /*8fe0*/  SYNCS.PHASECHK.TRANS64.TRYWAIT P0, [R6+URZ], R5 ;  /* 0x00000005060075a7 */ /* 0x001064000800017f */
[----:B-1----:R-:W-:Y:S05]  /*8ff0*/  @!P0 NANOSLEEP.SYNCS 0x989680 ;  /* 0x009896800000895d */ /* 0x002fea0003900000 */
[----:B------:R-:W1:Y:S02]  /*9000*/  @!P0 SYNCS.PHASECHK.TRANS64 P0, [R6+URZ], R5 ;  /* 0x00000005060085a7 */ /* 0x000e64000800007f */
[----:B-1----:R-:W-:Y:S05]  /*9010*/  @!P0 BRA `(.L_x_164) ;  /* 0xfffffffc00f08947 */ /* 0x002fea000383ffff */
[----:B------:R-:W-:Y:S05]  /*9020*/  BRA `(.L_x_186) ;  /* 0xfffffff400bc7947 */ /* 0x000fea000383ffff */
.L_x_165:
[----:B0-----:R0:W1:Y:S02]  /*9030*/  SYNCS.PHASECHK.TRANS64.TRYWAIT P0, [R9+URZ], R4 ;  /* 0x00000004090075a7 */ /* 0x001064000800017f */
[----:B-1----:R-:W-:Y:S05]  /*9040*/  @!P0 NANOSLEEP.SYNCS 0x989680 ;  /* 0x009896800000895d */ /* 0x002fea0003900000 */
[----:B------:R-:W1:Y:S02]  /*9050*/  @!P0 SYNCS.PHASECHK.TRANS64 P0, [R9+URZ], R4 ;  /* 0x00000004090085a7 */ /* 0x000e64000800007f */
[----:B-1----:R-:W-:Y:S05]  /*9060*/  @!P0 BRA `(.L_x_165) ;  /* 0xfffffffc00f08947 */ /* 0x002fea000383ffff */
[----:B------:R-:W-:Y:S05]  /*9070*/  BRA `(.L_x_187) ;  /* 0xfffffff400cc7947 */ /* 0x000fea000383ffff */
.L_x_166:
[----:B0-----:R0:W1:Y:S02]  /*9080*/  SYNCS.PHASECHK.TRANS64.TRYWAIT P0, [R6+URZ], R5 ;  /* 0x00000005060075a7 */ /* 0x001064000800017f */
[----:B-1----:R-:W-:Y:S05]  /*9090*/  @!P0 NANOSLEEP.SYNCS 0x989680 ;  /* 0x009896800000895d */ /* 0x002fea0003900000 */
[----:B------:R-:W1:Y:S02]  /*90a0*/  @!P0 SYNCS.PHASECHK.TRANS64 P0, [R6+URZ], R5 ;  /* 0x00000005060085a7 */ /* 0x000e64000800007f */
[----:B-1----:R-:W-:Y:S05]  /*90b0*/  @!P0 BRA `(.L_x_166) ;  /* 0xfffffffc00f08947 */ /* 0x002fea000383ffff */
[----:B------:R-:W-:Y:S05]  /*90c0*/  BRA `(.L_x_188) ;  /* 0xfffffff400dc7947 */ /* 0x000fea000383ffff */
.L_x_167:
[----:B0-----:R0:W1:Y:S02]  /*90d0*/  SYNCS.PHASECHK.TRANS64.TRYWAIT P0, [R9+URZ], R4 ;  /* 0x00000004090075a7 */ /* 0x001064000800017f */
[----:B-1----:R-:W-:Y:S05]  /*90e0*/  @!P0 NANOSLEEP.SYNCS 0x989680 ;  /* 0x009896800000895d */ /* 0x002fea0003900000 */
[----:B------:R-:W1:Y:S02]  /*90f0*/  @!P0 SYNCS.PHASECHK.TRANS64 P0, [R9+URZ], R4 ;  /* 0x00000004090085a7 */ /* 0x000e64000800007f */
[----:B-1----:R-:W-:Y:S05]  /*9100*/  @!P0 BRA `(.L_x_167) ;  /* 0xfffffffc00f08947 */ /* 0x002fea000383ffff */
[----:B------:R-:W-:Y:S05]  /*9110*/  BRA `(.L_x_189) ;  /* 0xfffffff400ec7947 */ /* 0x000fea000383ffff */
.L_x_168:
[----:B0-----:R0:W1:Y:S02]  /*9120*/  SYNCS.PHASECHK.TRANS64.TRYWAIT P0, [R6+URZ], R5 ;  /* 0x00000005060075a7 */ /* 0x001064000800017f */
[----:B-1----:R-:W-:Y:S05]  /*9130*/  @!P0 NANOSLEEP.SYNCS 0x989680 ;  /* 0x009896800000895d */ /* 0x002fea0003900000 */
[----:B------:R-:W1:Y:S02]  /*9140*/  @!P0 SYNCS.PHASECHK.TRANS64 P0, [R6+URZ], R5 ;  /* 0x00000005060085a7 */ /* 0x000e64000800007f */
[----:B-1----:R-:W-:Y:S05]  /*9150*/  @!P0 BRA `(.L_x_168) ;  /* 0xfffffffc00f08947 */ /* 0x002fea000383ffff */
[----:B------:R-:W-:Y:S05]  /*9160*/  BRA `(.L_x_190) ;  /* 0xfffffff400fc7947 */ /* 0x000fea000383ffff */
.L_x_169:
[----:B0-----:R0:W1:Y:S02]  /*9170*/  SYNCS.PHASECHK.TRANS64.TRYWAIT P0, [R9+URZ], R4 ;  /* 0x00000004090075a7 */ /* 0x001064000800017f */
[----:B-1----:R-:W-:Y:S05]  /*9180*/  @!P0 NANOSLEEP.SYNCS 0x989680 ;  /* 0x009896800000895d */ /* 0x002fea0003900000 */
[----:B------:R-:W1:Y:S02]  /*9190*/  @!P0 SYNCS.PHASECHK.TRANS64 P0, [R9+URZ], R4 ;  /* 0x00000004090085a7 */ /* 0x000e64000800007f */
[----:B-1----:R-:W-:Y:S05]  /*91a0*/  @!P0 BRA `(.L_x_169) ;  /* 0xfffffffc00f08947 */ /* 0x002fea000383ffff */
[----:B------:R-:W-:Y:S05]  /*91b0*/  BRA `(.L_x_191) ;  /* 0xfffffff8000c7947 */ /* 0x000fea000383ffff */
.L_x_170:
[----:B0-----:R0:W1:Y:S02]  /*91c0*/  SYNCS.PHASECHK.TRANS64.TRYWAIT P0, [R6+URZ], R5 ;  /* 0x00000005060075a7 */ /* 0x001064000800017f */
[----:B-1----:R-:W-:Y:S05]  /*91d0*/  @!P0 NANOSLEEP.SYNCS 0x989680 ;  /* 0x009896800000895d */ /* 0x002fea0003900000 */
[----:B------:R-:W1:Y:S02]  /*91e0*/  @!P0 SYNCS.PHASECHK.TRANS64 P0, [R6+URZ], R5 ;  /* 0x00000005060085a7 */ /* 0x000e64000800007f */
[----:B-1----:R-:W-:Y:S05]  /*91f0*/  @!P0 BRA `(.L_x_170) ;  /* 0xfffffffc00f08947 */ /* 0x002fea000383ffff */
[----:B------:R-:W-:Y:S05]  /*9200*/  BRA `(.L_x_192) ;  /* 0xfffffff8001c7947 */ /* 0x000fea000383ffff */
.L_x_171:
[----:B0-----:R0:W1:Y:S02]  /*9210*/  SYNCS.PHASECHK.TRANS64.TRYWAIT P0, [R9+URZ], R4 ;  /* 0x00000004090075a7 */ /* 0x001064000800017f */
[----:B-1----:R-:W-:Y:S05]  /*9220*/  @!P0 NANOSLEEP.SYNCS 0x989680 ;  /* 0x009896800000895d */ /* 0x002fea0003900000 */
[----:B------:R-:W1:Y:S02]  /*9230*/  @!P0 SYNCS.PHASECHK.TRANS64 P0, [R9+URZ], R4 ;  /* 0x00000004090085a7 */ /* 0x000e64000800007f */
[----:B-1----:R-:W-:Y:S05]  /*9240*/  @!P0 BRA `(.L_x_171) ;  /* 0xfffffffc00f08947 */ /* 0x002fea000383ffff */
[----:B------:R-:W-:Y:S05]  /*9250*/  BRA `(.L_x_193) ;  /* 0xfffffff8002c7947 */ /* 0x000fea000383ffff */
.L_x_172:
[----:B0-----:R0:W1:Y:S02]  /*9260*/  SYNCS.PHASECHK.TRANS64.TRYWAIT P0, [R10+URZ], R5 ;  /* 0x000000050a0075a7 */ /* 0x001064000800017f */
[----:B-1----:R-:W-:Y:S05]  /*9270*/  @!P0 NANOSLEEP.SYNCS 0x989680 ;  /* 0x009896800000895d */ /* 0x002fea0003900000 */
[----:B------:R-:W1:Y:S02]  /*9280*/  @!P0 SYNCS.PHASECHK.TRANS64 P0, [R10+URZ], R5 ;  /* 0x000000050a0085a7 */ /* 0x000e64000800007f */
[----:B-1----:R-:W-:Y:S05]  /*9290*/  @!P0 BRA `(.L_x_172) ;  /* 0xfffffffc00f08947 */ /* 0x002fea000383ffff */
[----:B------:R-:W-:Y:S05]  /*92a0*/  BRA `(.L_x_194) ;  /* 0xfffffff8003c7947 */ /* 0x000fea000383ffff */
.L_x_173:
[----:B-1----:R1:W2:Y:S02]  /*92b0*/  SYNCS.PHASECHK.TRANS64.TRYWAIT P0, [R11+URZ], R6 ;  /* 0x000000060b0075a7 */ /* 0x0022a4000800017f */
[----:B--2---:R-:W-:Y:S05]  /*92c0*/  @!P0 NANOSLEEP.SYNCS 0x989680 ;  /* 0x009896800000895d */ /* 0x004fea0003900000 */
[----:B------:R-:W2:Y:S02]  /*92d0*/  @!P0 SYNCS.PHASECHK.TRANS64 P0, [R11+URZ], R6 ;  /* 0x000000060b0085a7 */ /* 0x000ea4000800007f */
[----:B--2---:R-:W-:Y:S05]  /*92e0*/  @!P0 BRA `(.L_x_173) ;  /* 0xfffffffc00f08947 */ /* 0x004fea000383ffff */
[----:B------:R-:W-:Y:S05]  /*92f0*/  BRA `(.L_x_195) ;  /* 0xfffffff800447947 */ /* 0x000fea000383ffff */
.L_x_196:
[----:B------:R-:W-:-:S00]  /*9300*/  BRA `(.L_x_196) ;  /* 0xfffffffc00fc7947 */ /* 0x000fc0000383ffff */
[----:B------:R-:W-:-:S00]  /*9310*/  NOP ;  /* 0x0000000000007918 */ /* 0x000fc00000000000 */
        /* <DEDUP_REMOVED lines=14> */
.L_x_197:


//--------------------- .nv.shared._ZN7cutlass13device_kernelINS_4gemm6kernel13GemmUniversalIN4cute5tupleIJiiiiEEENS1_10collective13CollectiveMmaINS1_37MainloopSm90TmaGmmaWarpSpecializedFP8ILi15ENS5_IJNS4_1CILi2EEENSA_ILi1EEESC_EEENS1_35KernelTmaWarpSpecializedCooperativeEEENS5_IJNSA_ILi192EEENSA_ILi48EEENSA_ILi64EEEEEENS_12float_e4m3_tENS5_IJlSC_lEEESK_SL_NS4_8TiledMMAINS4_8MMA_AtomIJNS4_4SM904GMMA30MMA_64x16x32_F32E4M3E4M3_SS_TNILNSP_7ScaleInE1ELSR_1EEEEEENS4_6LayoutISD_NS5_IJSC_NSA_ILi0EEESV_EEEEENS5_IJNS4_10UnderscoreESY_SY_EEEEENS4_13SM90_TMA_LOADENS4_14ComposedLayoutINS4_7SwizzleILi2ELi4ELi3EEENS4_18smem_ptr_flag_bitsILi8EEENSU_INS5_IJNSA_ILi8EEESI_EEENS5_IJSI_SC_EEEEEEEvNS4_8identityENS4_23SM90_TMA_LOAD_MULTICASTES1B_vS1C_EENS_8epilogue10collective6detail29Sm90TmaWarpSpecializedAdapterINS1G_15DefaultEpilogueISK_SL_SL_NS1F_6thread17LinearCombinationISK_Li1EffLNS1K_9ScaleType4KindE0ELNS_15FloatRoundStyleE2ESK_EENS1_15EpilogueDefaultEEEEEvvEEEEvNT_6ParamsE --------------------------
	.section	.nv.shared._ZN7cutlass13device_kernelINS_4gemm6kernel13GemmUniversalIN4cute5tupleIJiiiiEEENS1_10collective13CollectiveMmaINS1_37MainloopSm90TmaGmmaWarpSpecializedFP8ILi15ENS5_IJNS4_1CILi2EEENSA_ILi1EEESC_EEENS1_35KernelTmaWarpSpecializedCooperativeEEENS5_IJNSA_ILi192EEENSA_ILi48EEENSA_ILi64EEEEEENS_12float_e4m3_tENS5_IJlSC_lEEESK_SL_NS4_8TiledMMAINS4_8MMA_AtomIJNS4_4SM904GMMA30MMA_64x16x32_F32E4M3E4M3_SS_TNILNSP_7ScaleInE1ELSR_1EEEEEENS4_6LayoutISD_NS5_IJSC_NSA_ILi0EEESV_EEEEENS5_IJNS4_10UnderscoreESY_SY_EEEEENS4_13SM90_TMA_LOADENS4_14ComposedLayoutINS4_7SwizzleILi2ELi4ELi3EEENS4_18smem_ptr_flag_bitsILi8EEENSU_INS5_IJNSA_ILi8EEESI_EEENS5_IJSI_SC_EEEEEEEvNS4_8identityENS4_23SM90_TMA_LOAD_MULTICASTES1B_vS1C_EENS_8epilogue10collective6detail29Sm90TmaWarpSpecializedAdapterINS1G_15DefaultEpilogueISK_SL_SL_NS1F_6thread17LinearCombinationISK_Li1EffLNS1K_9ScaleType4KindE0ELNS_15FloatRoundStyleE2ESK_EENS1_15EpilogueDefaultEEEEEvvEEEEvNT_6ParamsE,"aw",@nobits
	.sectionflags	@""
	.align	16
	.zero		1024


//--------------------- .nv.shared.reserved.0     --------------------------
	.section	.nv.shared.reserved.0,"aw",@nobits
	.weak		__nv_reservedSMEM_offset_0_alias
	.size		__nv_reservedSMEM_offset_0_alias, 0, 0
	.other		__nv_reservedSMEM_offset_0_alias,@"STO_CUDA_RESERVED_SHARED STV_DEFAULT"
__nv_reservedSMEM_offset_0_alias:
	.zero		0


//--------------------- .nv.global                --------------------------
	.section	.nv.global,"aw",@nobits
.nv.global:
	.type		_ZN40_INTERNAL_fee72ea5_4_k_cu_d4b0bc88_149954cute1_E,@object
	.size		_ZN40_INTERNAL_fee72ea5_4_k_cu_d4b0bc88_149954cute1_E,(_ZN40_INTERNAL_fee72ea5_4_k_cu_d4b0bc88_149954cuda3std3__45__cpo6cbeginE - _ZN40_INTERNAL_fee72ea5_4_k_cu_d4b0bc88_149954cute1_E)
_ZN40_INTERNAL_fee72ea5_4_k_cu_d4b0bc88_149954cute1_E:
	.zero		1
	.type		_ZN40_INTERNAL_fee72ea5_4_k_cu_d4b0bc88_149954cuda3std3__45__cpo6cbeginE,@object
	.size		_ZN40_INTERNAL_fee72ea5_4_k_cu_d4b0bc88_149954cuda3std3__45__cpo6cbeginE,(_ZN40_INTERNAL_fee72ea5_4_k_cu_d4b0bc88_149954cuda3std3__48in_placeE - _ZN40_INTERNAL_fee72ea5_4_k_cu_d4b0bc88_149954cuda3std3__45__cpo6cbeginE)
_ZN40_INTERNAL_fee72ea5_4_k_cu_d4b0bc88_149954cuda3std3__45__cpo6cbeginE:
	.zero		1
	.type		_ZN40_INTERNAL_fee72ea5_4_k_cu_d4b0bc88_149954cuda3std3__48in_placeE,@object
	.size		_ZN40_INTERNAL_fee72ea5_4_k_cu_d4b0bc88_149954cuda3std3__48in_placeE,(_ZN40_INTERNAL_fee72ea5_4_k_cu_d4b0bc88_149954cuda3std6ranges3__45__cpo9iter_moveE - _ZN40_INTERNAL_fee72ea5_4_k_cu_d4b0bc88_149954cuda3std3__48in_placeE)
_ZN40_INTERNAL_fee72ea5_4_k_cu_d4b0bc88_149954cuda3std3__48in_placeE:
	.zero		1
	.type		_ZN40_INTERNAL_fee72ea5_4_k_cu_d4b0bc88_149954cuda3std6ranges3__45__cpo9iter_moveE,@object
	.size		_ZN40_INTERNAL_fee72ea5_4_k_cu_d4b0bc88_149954cuda3std6ranges3__45__cpo9iter_moveE,(_ZN40_INTERNAL_fee72ea5_4_k_cu_d4b0bc88_149954cuda3std3__45__cpo5beginE - _ZN40_INTERNAL_fee72ea5_4_k_cu_d4b0bc88_149954cuda3std6ranges3__45__cpo9iter_moveE)
_ZN40_INTERNAL_fee72ea5_4_k_cu_d4b0bc88_149954cuda3std6ranges3__45__cpo9iter_moveE:
	.zero		1
	.type		_ZN40_INTERNAL_fee72ea5_4_k_cu_d4b0bc88_149954cuda3std3__45__cpo5beginE,@object
	.size		_ZN40_INTERNAL_fee72ea5_4_k_cu_d4b0bc88_149954cuda3std3__45__cpo5beginE,(_ZN40_INTERNAL_fee72ea5_4_k_cu_d4b0bc88_149954cuda3std3__442_GLOBAL__N__fee72ea5_4_k_cu_d4b0bc88_149956ignoreE - _ZN40_INTERNAL_fee72ea5_4_k_cu_d4b0bc88_149954cuda3std3__45__cpo5beginE)
_ZN40_INTERNAL_fee72ea5_4_k_cu_d4b0bc88_149954cuda3std3__45__cpo5beginE:
	.zero		1
	.type		_ZN40_INTERNAL_fee72ea5_4_k_cu_d4b0bc88_149954cuda3std3__442_GLOBAL__N__fee72ea5_4_k_cu_d4b0bc88_149956ignoreE,@object
	.size		_ZN40_INTERNAL_fee72ea5_4_k_cu_d4b0bc88_149954cuda3std3__442_GLOBAL__N__fee72ea5_4_k_cu_d4b0bc88_149956ignoreE,(_ZN40_INTERNAL_fee72ea5_4_k_cu_d4b0bc88_149954cute7productE - _ZN40_INTERNAL_fee72ea5_4_k_cu_d4b0bc88_149954cuda3std3__442_GLOBAL__N__fee72ea5_4_k_cu_d4b0bc88_149956ignoreE)
_ZN40_INTERNAL_fee72ea5_4_k_cu_d4b0bc88_149954cuda3std3__442_GLOBAL__N__fee72ea5_4_k_cu_d4b0bc88_149956ignoreE:
	.zero		1
	.type		_ZN40_INTERNAL_fee72ea5_4_k_cu_d4b0bc88_149954cute7productE,@object
	.size		_ZN40_INTERNAL_fee72ea5_4_k_cu_d4b0bc88_149954cute7productE,(_ZN40_INTERNAL_fee72ea5_4_k_cu_d4b0bc88_149954cuda3std3__45__cpo3endE - _ZN40_INTERNAL_fee72ea5_4_k_cu_d4b0bc88_149954cute7productE)
_ZN40_INTERNAL_fee72ea5_4_k_cu_d4b0bc88_149954cute7productE:
	.zero		1
	.type		_ZN40_INTERNAL_fee72ea5_4_k_cu_d4b0bc88_149954cuda3std3__45__cpo3endE,@object
	.size		_ZN40_INTERNAL_fee72ea5_4_k_cu_d4b0bc88_149954cuda3std3__45__cpo3endE,(_ZN40_INTERNAL_fee72ea5_4_k_cu_d4b0bc88_149954cuda3std3__419piecewise_constructE - _ZN40_INTERNAL_fee72ea5_4_k_cu_d4b0bc88_149954cuda3std3__45__cpo3endE)
_ZN40_INTERNAL_fee72ea5_4_k_cu_d4b0bc88_149954cuda3std3__45__cpo3endE:
	.zero		1
	.type		_ZN40_INTERNAL_fee72ea5_4_k_cu_d4b0bc88_149954cuda3std3__419piecewise_constructE,@object
	.size		_ZN40_INTERNAL_fee72ea5_4_k_cu_d4b0bc88_149954cuda3std3__419piecewise_constructE,(_ZN40_INTERNAL_fee72ea5_4_k_cu_d4b0bc88_149954cuda3std3__45__cpo4cendE - _ZN40_INTERNAL_fee72ea5_4_k_cu_d4b0bc88_149954cuda3std3__419piecewise_constructE)
_ZN40_INTERNAL_fee72ea5_4_k_cu_d4b0bc88_149954cuda3std3__419piecewise_constructE:
	.zero		1
	.type		_ZN40_INTERNAL_fee72ea5_4_k_cu_d4b0bc88_149954cuda3std3__45__cpo4cendE,@object
	.size		_ZN40_INTERNAL_fee72ea5_4_k_cu_d4b0bc88_149954cuda3std3__45__cpo4cendE,(_ZN40_INTERNAL_fee72ea5_4_k_cu_d4b0bc88_149954cuda3std6ranges3__45__cpo4swapE - _ZN40_INTERNAL_fee72ea5_4_k_cu_d4b0bc88_149954cuda3std3__45__cpo4cendE)
_ZN40_INTERNAL_fee72ea5_4_k_cu_d4b0bc88_149954cuda3std3__45__cpo4cendE:
	.zero		1
	.type		_ZN40_INTERNAL_fee72ea5_4_k_cu_d4b0bc88_149954cuda3std6ranges3__45__cpo4swapE,@object
	.size		_ZN40_INTERNAL_fee72ea5_4_k_cu_d4b0bc88_149954cuda3std6ranges3__45__cpo4swapE,(.L_7 - _ZN40_INTERNAL_fee72ea5_4_k_cu_d4b0bc88_149954cuda3std6ranges3__45__cpo4swapE)
_ZN40_INTERNAL_fee72ea5_4_k_cu_d4b0bc88_149954cuda3std6ranges3__45__cpo4swapE:
	.zero		1
.L_7:


//--------------------- .nv.constant0._ZN7cutlass13device_kernelINS_4gemm6kernel13GemmUniversalIN4cute5tupleIJiiiiEEENS1_10collective13CollectiveMmaINS1_37MainloopSm90TmaGmmaWarpSpecializedFP8ILi15ENS5_IJNS4_1CILi2EEENSA_ILi1EEESC_EEENS1_35KernelTmaWarpSpecializedCooperativeEEENS5_IJNSA_ILi192EEENSA_ILi48EEENSA_ILi64EEEEEENS_12float_e4m3_tENS5_IJlSC_lEEESK_SL_NS4_8TiledMMAINS4_8MMA_AtomIJNS4_4SM904GMMA30MMA_64x16x32_F32E4M3E4M3_SS_TNILNSP_7ScaleInE1ELSR_1EEEEEENS4_6LayoutISD_NS5_IJSC_NSA_ILi0EEESV_EEEEENS5_IJNS4_10UnderscoreESY_SY_EEEEENS4_13SM90_TMA_LOADENS4_14ComposedLayoutINS4_7SwizzleILi2ELi4ELi3EEENS4_18smem_ptr_flag_bitsILi8EEENSU_INS5_IJNSA_ILi8EEESI_EEENS5_IJSI_SC_EEEEEEEvNS4_8identityENS4_23SM90_TMA_LOAD_MULTICASTES1B_vS1C_EENS_8epilogue10collective6detail29Sm90TmaWarpSpecializedAdapterINS1G_15DefaultEpilogueISK_SL_SL_NS1F_6thread17LinearCombinationISK_Li1EffLNS1K_9ScaleType4KindE0ELNS_15FloatRoundStyleE2ESK_EENS1_15EpilogueDefaultEEEEEvvEEEEvNT_6ParamsE --------------------------
	.section	.nv.constant0._ZN7cutlass13device_kernelINS_4gemm6kernel13GemmUniversalIN4cute5tupleIJiiiiEEENS1_10collective13CollectiveMmaINS1_37MainloopSm90TmaGmmaWarpSpecializedFP8ILi15ENS5_IJNS4_1CILi2EEENSA_ILi1EEESC_EEENS1_35KernelTmaWarpSpecializedCooperativeEEENS5_IJNSA_ILi192EEENSA_ILi48EEENSA_ILi64EEEEEENS_12float_e4m3_tENS5_IJlSC_lEEESK_SL_NS4_8TiledMMAINS4_8MMA_AtomIJNS4_4SM904GMMA30MMA_64x16x32_F32E4M3E4M3_SS_TNILNSP_7ScaleInE1ELSR_1EEEEEENS4_6LayoutISD_NS5_IJSC_NSA_ILi0EEESV_EEEEENS5_IJNS4_10UnderscoreESY_SY_EEEEENS4_13SM90_TMA_LOADENS4_14ComposedLayoutINS4_7SwizzleILi2ELi4ELi3EEENS4_18smem_ptr_flag_bitsILi8EEENSU_INS5_IJNSA_ILi8EEESI_EEENS5_IJSI_SC_EEEEEEEvNS4_8identityENS4_23SM90_TMA_LOAD_MULTICASTES1B_vS1C_EENS_8epilogue10collective6detail29Sm90TmaWarpSpecializedAdapterINS1G_15DefaultEpilogueISK_SL_SL_NS1F_6thread17LinearCombinationISK_Li1EffLNS1K_9ScaleType4KindE0ELNS_15FloatRoundStyleE2ESK_EENS1_15EpilogueDefaultEEEEEvvEEEEvNT_6ParamsE,"a",@progbits
	.sectionflags	@""
	.align	4
.nv.constant0._ZN7cutlass13device_kernelINS_4gemm6kernel13GemmUniversalIN4cute5tupleIJiiiiEEENS1_10collective13CollectiveMmaINS1_37MainloopSm90TmaGmmaWarpSpecializedFP8ILi15ENS5_IJNS4_1CILi2EEENSA_ILi1EEESC_EEENS1_35KernelTmaWarpSpecializedCooperativeEEENS5_IJNSA_ILi192EEENSA_ILi48EEENSA_ILi64EEEEEENS_12float_e4m3_tENS5_IJlSC_lEEESK_SL_NS4_8TiledMMAINS4_8MMA_AtomIJNS4_4SM904GMMA30MMA_64x16x32_F32E4M3E4M3_SS_TNILNSP_7ScaleInE1ELSR_1EEEEEENS4_6LayoutISD_NS5_IJSC_NSA_ILi0EEESV_EEEEENS5_IJNS4_10UnderscoreESY_SY_EEEEENS4_13SM90_TMA_LOADENS4_14ComposedLayoutINS4_7SwizzleILi2ELi4ELi3EEENS4_18smem_ptr_flag_bitsILi8EEENSU_INS5_IJNSA_ILi8EEESI_EEENS5_IJSI_SC_EEEEEEEvNS4_8identityENS4_23SM90_TMA_LOAD_MULTICASTES1B_vS1C_EENS_8epilogue10collective6detail29Sm90TmaWarpSpecializedAdapterINS1G_15DefaultEpilogueISK_SL_SL_NS1F_6thread17LinearCombinationISK_Li1EffLNS1K_9ScaleType4KindE0ELNS_15FloatRoundStyleE2ESK_EENS1_15EpilogueDefaultEEEEEvvEEEEvNT_6ParamsE:
	.zero		1664


//--------------------- SYMBOLS --------------------------

	.type		.nv.reservedSmem.offset0,@object
	.size		.nv.reservedSmem.offset0,0x4
